//
// Generated by NVIDIA NVVM Compiler
//
// Compiler Build ID: CL-36424714
// Cuda compilation tools, release 13.0, V13.0.88
// Based on NVVM 20.0.0
//

.version 9.0
.target sm_100
.address_size 64

	// .globl	_Z26compositeBorelMacLaurin_01PyPiy

.visible .entry _Z26compositeBorelMacLaurin_01PyPiy(
	.param .u64 .ptr .align 1 _Z26compositeBorelMacLaurin_01PyPiy_param_0,
	.param .u64 .ptr .align 1 _Z26compositeBorelMacLaurin_01PyPiy_param_1,
	.param .u64 _Z26compositeBorelMacLaurin_01PyPiy_param_2
)
{
	.reg .pred 	%p<8>;
	.reg .b32 	%r<11>;
	.reg .b64 	%rd<18>;

	ld.param.u64 	%rd8, [_Z26compositeBorelMacLaurin_01PyPiy_param_1];
	ld.param.u64 	%rd9, [_Z26compositeBorelMacLaurin_01PyPiy_param_2];
	mov.u32 	%r1, %ctaid.x;
	mov.u32 	%r2, %ntid.x;
	mov.u32 	%r3, %tid.x;
	mad.lo.s32 	%r4, %r1, %r2, %r3;
	cvt.u64.u32 	%rd1, %r4;
	setp.eq.s32 	%p1, %r4, 0;
	setp.lt.u64 	%p2, %rd9, %rd1;
	or.pred  	%p3, %p1, %p2;
	@%p3 bra 	$L__BB0_9;
	cvt.u32.u64 	%r5, %rd1;
	cvta.to.global.u64 	%rd10, %rd8;
	shl.b64 	%rd11, %rd1, 2;
	add.s64 	%rd2, %rd10, %rd11;
	mov.b32 	%r6, 1;
	st.global.u32 	[%rd2], %r6;
	setp.lt.u32 	%p4, %r5, 4;
	@%p4 bra 	$L__BB0_9;
	mov.b64 	%rd16, 2;
	bra.uni 	$L__BB0_4;
$L__BB0_3:
	add.s64 	%rd3, %rd16, 1;
	mad.lo.s64 	%rd14, %rd16, %rd16, %rd16;
	add.s64 	%rd15, %rd14, %rd3;
	setp.gt.u64 	%p7, %rd15, %rd1;
	mov.u64 	%rd16, %rd3;
	@%p7 bra 	$L__BB0_9;
$L__BB0_4:
	and.b64  	%rd13, %rd16, -4294967296;
	setp.ne.s64 	%p5, %rd13, 0;
	@%p5 bra 	$L__BB0_6;
	cvt.u32.u64 	%r7, %rd16;
	rem.u32 	%r9, %r5, %r7;
	cvt.u64.u32 	%rd17, %r9;
	bra.uni 	$L__BB0_7;
$L__BB0_6:
	rem.u64 	%rd17, %rd1, %rd16;
$L__BB0_7:
	setp.ne.s64 	%p6, %rd17, 0;
	@%p6 bra 	$L__BB0_3;
	mov.b32 	%r10, 0;
	st.global.u32 	[%rd2], %r10;
$L__BB0_9:
	ret;

}
	// .globl	_Z26compositeBorelMacLaurin_02PyPiy
.visible .entry _Z26compositeBorelMacLaurin_02PyPiy(
	.param .u64 .ptr .align 1 _Z26compositeBorelMacLaurin_02PyPiy_param_0,
	.param .u64 .ptr .align 1 _Z26compositeBorelMacLaurin_02PyPiy_param_1,
	.param .u64 _Z26compositeBorelMacLaurin_02PyPiy_param_2
)
{
	.reg .pred 	%p<8>;
	.reg .b32 	%r<11>;
	.reg .b64 	%rd<18>;

	ld.param.u64 	%rd8, [_Z26compositeBorelMacLaurin_02PyPiy_param_1];
	ld.param.u64 	%rd9, [_Z26compositeBorelMacLaurin_02PyPiy_param_2];
	mov.u32 	%r1, %ctaid.x;
	mov.u32 	%r2, %ntid.x;
	mov.u32 	%r3, %tid.x;
	mad.lo.s32 	%r4, %r1, %r2, %r3;
	cvt.u64.u32 	%rd1, %r4;
	setp.lt.u32 	%p1, %r4, 2;
	setp.lt.u64 	%p2, %rd9, %rd1;
	or.pred  	%p3, %p1, %p2;
	@%p3 bra 	$L__BB1_9;
	cvt.u32.u64 	%r5, %rd1;
	cvta.to.global.u64 	%rd10, %rd8;
	shl.b64 	%rd11, %rd1, 2;
	add.s64 	%rd2, %rd10, %rd11;
	mov.b32 	%r6, 1;
	st.global.u32 	[%rd2], %r6;
	setp.lt.u32 	%p4, %r5, 4;
	@%p4 bra 	$L__BB1_9;
	mov.b64 	%rd16, 2;
	bra.uni 	$L__BB1_4;
$L__BB1_3:
	add.s64 	%rd3, %rd16, 1;
	mad.lo.s64 	%rd14, %rd16, %rd16, %rd16;
	add.s64 	%rd15, %rd14, %rd3;
	setp.gt.u64 	%p7, %rd15, %rd1;
	mov.u64 	%rd16, %rd3;
	@%p7 bra 	$L__BB1_9;
$L__BB1_4:
	and.b64  	%rd13, %rd16, -4294967296;
	setp.ne.s64 	%p5, %rd13, 0;
	@%p5 bra 	$L__BB1_6;
	cvt.u32.u64 	%r7, %rd16;
	rem.u32 	%r9, %r5, %r7;
	cvt.u64.u32 	%rd17, %r9;
	bra.uni 	$L__BB1_7;
$L__BB1_6:
	rem.u64 	%rd17, %rd1, %rd16;
$L__BB1_7:
	setp.ne.s64 	%p6, %rd17, 0;
	@%p6 bra 	$L__BB1_3;
	mov.b32 	%r10, 0;
	st.global.u32 	[%rd2], %r10;
$L__BB1_9:
	ret;

}
	// .globl	_Z26compositeBorelMacLaurin_03PyPiy
.visible .entry _Z26compositeBorelMacLaurin_03PyPiy(
	.param .u64 .ptr .align 1 _Z26compositeBorelMacLaurin_03PyPiy_param_0,
	.param .u64 .ptr .align 1 _Z26compositeBorelMacLaurin_03PyPiy_param_1,
	.param .u64 _Z26compositeBorelMacLaurin_03PyPiy_param_2
)
{
	.reg .pred 	%p<8>;
	.reg .b32 	%r<11>;
	.reg .b64 	%rd<18>;

	ld.param.u64 	%rd8, [_Z26compositeBorelMacLaurin_03PyPiy_param_1];
	ld.param.u64 	%rd9, [_Z26compositeBorelMacLaurin_03PyPiy_param_2];
	mov.u32 	%r1, %ctaid.x;
	mov.u32 	%r2, %ntid.x;
	mov.u32 	%r3, %tid.x;
	mad.lo.s32 	%r4, %r1, %r2, %r3;
	cvt.u64.u32 	%rd1, %r4;
	setp.lt.u32 	%p1, %r4, 3;
	setp.lt.u64 	%p2, %rd9, %rd1;
	or.pred  	%p3, %p1, %p2;
	@%p3 bra 	$L__BB2_9;
	cvt.u32.u64 	%r5, %rd1;
	cvta.to.global.u64 	%rd10, %rd8;
	shl.b64 	%rd11, %rd1, 2;
	add.s64 	%rd2, %rd10, %rd11;
	mov.b32 	%r6, 1;
	st.global.u32 	[%rd2], %r6;
	setp.lt.u32 	%p4, %r5, 4;
	@%p4 bra 	$L__BB2_9;
	mov.b64 	%rd16, 2;
	bra.uni 	$L__BB2_4;
$L__BB2_3:
	add.s64 	%rd3, %rd16, 1;
	mad.lo.s64 	%rd14, %rd16, %rd16, %rd16;
	add.s64 	%rd15, %rd14, %rd3;
	setp.gt.u64 	%p7, %rd15, %rd1;
	mov.u64 	%rd16, %rd3;
	@%p7 bra 	$L__BB2_9;
$L__BB2_4:
	and.b64  	%rd13, %rd16, -4294967296;
	setp.ne.s64 	%p5, %rd13, 0;
	@%p5 bra 	$L__BB2_6;
	cvt.u32.u64 	%r7, %rd16;
	rem.u32 	%r9, %r5, %r7;
	cvt.u64.u32 	%rd17, %r9;
	bra.uni 	$L__BB2_7;
$L__BB2_6:
	rem.u64 	%rd17, %rd1, %rd16;
$L__BB2_7:
	setp.ne.s64 	%p6, %rd17, 0;
	@%p6 bra 	$L__BB2_3;
	mov.b32 	%r10, 0;
	st.global.u32 	[%rd2], %r10;
$L__BB2_9:
	ret;

}
	// .globl	_Z26compositeBorelMacLaurin_04PyPiy
.visible .entry _Z26compositeBorelMacLaurin_04PyPiy(
	.param .u64 .ptr .align 1 _Z26compositeBorelMacLaurin_04PyPiy_param_0,
	.param .u64 .ptr .align 1 _Z26compositeBorelMacLaurin_04PyPiy_param_1,
	.param .u64 _Z26compositeBorelMacLaurin_04PyPiy_param_2
)
{
	.reg .pred 	%p<7>;
	.reg .b32 	%r<10>;
	.reg .b64 	%rd<18>;

	ld.param.u64 	%rd8, [_Z26compositeBorelMacLaurin_04PyPiy_param_1];
	ld.param.u64 	%rd9, [_Z26compositeBorelMacLaurin_04PyPiy_param_2];
	mov.u32 	%r1, %ctaid.x;
	mov.u32 	%r2, %ntid.x;
	mov.u32 	%r3, %tid.x;
	mad.lo.s32 	%r4, %r1, %r2, %r3;
	cvt.u64.u32 	%rd1, %r4;
	setp.lt.u32 	%p1, %r4, 4;
	setp.lt.u64 	%p2, %rd9, %rd1;
	or.pred  	%p3, %p1, %p2;
	@%p3 bra 	$L__BB3_8;
	cvta.to.global.u64 	%rd11, %rd8;
	shl.b64 	%rd12, %rd1, 2;
	add.s64 	%rd2, %rd11, %rd12;
	mov.b32 	%r5, 1;
	st.global.u32 	[%rd2], %r5;
	mov.b64 	%rd16, 2;
	cvt.u32.u64 	%r7, %rd1;
	bra.uni 	$L__BB3_3;
$L__BB3_2:
	add.s64 	%rd3, %rd16, 1;
	mad.lo.s64 	%rd14, %rd16, %rd16, %rd16;
	add.s64 	%rd15, %rd14, %rd3;
	setp.gt.u64 	%p6, %rd15, %rd1;
	mov.u64 	%rd16, %rd3;
	@%p6 bra 	$L__BB3_8;
$L__BB3_3:
	and.b64  	%rd13, %rd16, -4294967296;
	setp.ne.s64 	%p4, %rd13, 0;
	@%p4 bra 	$L__BB3_5;
	cvt.u32.u64 	%r6, %rd16;
	rem.u32 	%r8, %r7, %r6;
	cvt.u64.u32 	%rd17, %r8;
	bra.uni 	$L__BB3_6;
$L__BB3_5:
	rem.u64 	%rd17, %rd1, %rd16;
$L__BB3_6:
	setp.ne.s64 	%p5, %rd17, 0;
	@%p5 bra 	$L__BB3_2;
	mov.b32 	%r9, 0;
	st.global.u32 	[%rd2], %r9;
$L__BB3_8:
	ret;

}
	// .globl	_Z26compositeBorelMacLaurin_05PyPiy
.visible .entry _Z26compositeBorelMacLaurin_05PyPiy(
	.param .u64 .ptr .align 1 _Z26compositeBorelMacLaurin_05PyPiy_param_0,
	.param .u64 .ptr .align 1 _Z26compositeBorelMacLaurin_05PyPiy_param_1,
	.param .u64 _Z26compositeBorelMacLaurin_05PyPiy_param_2
)
{
	.reg .pred 	%p<7>;
	.reg .b32 	%r<10>;
	.reg .b64 	%rd<18>;

	ld.param.u64 	%rd8, [_Z26compositeBorelMacLaurin_05PyPiy_param_1];
	ld.param.u64 	%rd9, [_Z26compositeBorelMacLaurin_05PyPiy_param_2];
	mov.u32 	%r1, %ctaid.x;
	mov.u32 	%r2, %ntid.x;
	mov.u32 	%r3, %tid.x;
	mad.lo.s32 	%r4, %r1, %r2, %r3;
	cvt.u64.u32 	%rd1, %r4;
	setp.lt.u32 	%p1, %r4, 5;
	setp.lt.u64 	%p2, %rd9, %rd1;
	or.pred  	%p3, %p1, %p2;
	@%p3 bra 	$L__BB4_8;
	cvta.to.global.u64 	%rd11, %rd8;
	shl.b64 	%rd12, %rd1, 2;
	add.s64 	%rd2, %rd11, %rd12;
	mov.b32 	%r5, 1;
	st.global.u32 	[%rd2], %r5;
	mov.b64 	%rd16, 2;
	cvt.u32.u64 	%r7, %rd1;
	bra.uni 	$L__BB4_3;
$L__BB4_2:
	add.s64 	%rd3, %rd16, 1;
	mad.lo.s64 	%rd14, %rd16, %rd16, %rd16;
	add.s64 	%rd15, %rd14, %rd3;
	setp.gt.u64 	%p6, %rd15, %rd1;
	mov.u64 	%rd16, %rd3;
	@%p6 bra 	$L__BB4_8;
$L__BB4_3:
	and.b64  	%rd13, %rd16, -4294967296;
	setp.ne.s64 	%p4, %rd13, 0;
	@%p4 bra 	$L__BB4_5;
	cvt.u32.u64 	%r6, %rd16;
	rem.u32 	%r8, %r7, %r6;
	cvt.u64.u32 	%rd17, %r8;
	bra.uni 	$L__BB4_6;
$L__BB4_5:
	rem.u64 	%rd17, %rd1, %rd16;
$L__BB4_6:
	setp.ne.s64 	%p5, %rd17, 0;
	@%p5 bra 	$L__BB4_2;
	mov.b32 	%r9, 0;
	st.global.u32 	[%rd2], %r9;
$L__BB4_8:
	ret;

}
	// .globl	_Z26compositeBorelMacLaurin_06PyPiy
.visible .entry _Z26compositeBorelMacLaurin_06PyPiy(
	.param .u64 .ptr .align 1 _Z26compositeBorelMacLaurin_06PyPiy_param_0,
	.param .u64 .ptr .align 1 _Z26compositeBorelMacLaurin_06PyPiy_param_1,
	.param .u64 _Z26compositeBorelMacLaurin_06PyPiy_param_2
)
{
	.reg .pred 	%p<7>;
	.reg .b32 	%r<10>;
	.reg .b64 	%rd<18>;

	ld.param.u64 	%rd8, [_Z26compositeBorelMacLaurin_06PyPiy_param_1];
	ld.param.u64 	%rd9, [_Z26compositeBorelMacLaurin_06PyPiy_param_2];
	mov.u32 	%r1, %ctaid.x;
	mov.u32 	%r2, %ntid.x;
	mov.u32 	%r3, %tid.x;
	mad.lo.s32 	%r4, %r1, %r2, %r3;
	cvt.u64.u32 	%rd1, %r4;
	setp.lt.u32 	%p1, %r4, 6;
	setp.lt.u64 	%p2, %rd9, %rd1;
	or.pred  	%p3, %p1, %p2;
	@%p3 bra 	$L__BB5_8;
	cvta.to.global.u64 	%rd11, %rd8;
	shl.b64 	%rd12, %rd1, 2;
	add.s64 	%rd2, %rd11, %rd12;
	mov.b32 	%r5, 1;
	st.global.u32 	[%rd2], %r5;
	mov.b64 	%rd16, 2;
	cvt.u32.u64 	%r7, %rd1;
	bra.uni 	$L__BB5_3;
$L__BB5_2:
	add.s64 	%rd3, %rd16, 1;
	mad.lo.s64 	%rd14, %rd16, %rd16, %rd16;
	add.s64 	%rd15, %rd14, %rd3;
	setp.gt.u64 	%p6, %rd15, %rd1;
	mov.u64 	%rd16, %rd3;
	@%p6 bra 	$L__BB5_8;
$L__BB5_3:
	and.b64  	%rd13, %rd16, -4294967296;
	setp.ne.s64 	%p4, %rd13, 0;
	@%p4 bra 	$L__BB5_5;
	cvt.u32.u64 	%r6, %rd16;
	rem.u32 	%r8, %r7, %r6;
	cvt.u64.u32 	%rd17, %r8;
	bra.uni 	$L__BB5_6;
$L__BB5_5:
	rem.u64 	%rd17, %rd1, %rd16;
$L__BB5_6:
	setp.ne.s64 	%p5, %rd17, 0;
	@%p5 bra 	$L__BB5_2;
	mov.b32 	%r9, 0;
	st.global.u32 	[%rd2], %r9;
$L__BB5_8:
	ret;

}
	// .globl	_Z26compositeBorelMacLaurin_07PyPiy
.visible .entry _Z26compositeBorelMacLaurin_07PyPiy(
	.param .u64 .ptr .align 1 _Z26compositeBorelMacLaurin_07PyPiy_param_0,
	.param .u64 .ptr .align 1 _Z26compositeBorelMacLaurin_07PyPiy_param_1,
	.param .u64 _Z26compositeBorelMacLaurin_07PyPiy_param_2
)
{
	.reg .pred 	%p<7>;
	.reg .b32 	%r<10>;
	.reg .b64 	%rd<18>;

	ld.param.u64 	%rd8, [_Z26compositeBorelMacLaurin_07PyPiy_param_1];
	ld.param.u64 	%rd9, [_Z26compositeBorelMacLaurin_07PyPiy_param_2];
	mov.u32 	%r1, %ctaid.x;
	mov.u32 	%r2, %ntid.x;
	mov.u32 	%r3, %tid.x;
	mad.lo.s32 	%r4, %r1, %r2, %r3;
	cvt.u64.u32 	%rd1, %r4;
	setp.lt.u32 	%p1, %r4, 7;
	setp.lt.u64 	%p2, %rd9, %rd1;
	or.pred  	%p3, %p1, %p2;
	@%p3 bra 	$L__BB6_8;
	cvta.to.global.u64 	%rd11, %rd8;
	shl.b64 	%rd12, %rd1, 2;
	add.s64 	%rd2, %rd11, %rd12;
	mov.b32 	%r5, 1;
	st.global.u32 	[%rd2], %r5;
	mov.b64 	%rd16, 2;
	cvt.u32.u64 	%r7, %rd1;
	bra.uni 	$L__BB6_3;
$L__BB6_2:
	add.s64 	%rd3, %rd16, 1;
	mad.lo.s64 	%rd14, %rd16, %rd16, %rd16;
	add.s64 	%rd15, %rd14, %rd3;
	setp.gt.u64 	%p6, %rd15, %rd1;
	mov.u64 	%rd16, %rd3;
	@%p6 bra 	$L__BB6_8;
$L__BB6_3:
	and.b64  	%rd13, %rd16, -4294967296;
	setp.ne.s64 	%p4, %rd13, 0;
	@%p4 bra 	$L__BB6_5;
	cvt.u32.u64 	%r6, %rd16;
	rem.u32 	%r8, %r7, %r6;
	cvt.u64.u32 	%rd17, %r8;
	bra.uni 	$L__BB6_6;
$L__BB6_5:
	rem.u64 	%rd17, %rd1, %rd16;
$L__BB6_6:
	setp.ne.s64 	%p5, %rd17, 0;
	@%p5 bra 	$L__BB6_2;
	mov.b32 	%r9, 0;
	st.global.u32 	[%rd2], %r9;
$L__BB6_8:
	ret;

}
	// .globl	_Z26compositeBorelMacLaurin_08PyPiy
.visible .entry _Z26compositeBorelMacLaurin_08PyPiy(
	.param .u64 .ptr .align 1 _Z26compositeBorelMacLaurin_08PyPiy_param_0,
	.param .u64 .ptr .align 1 _Z26compositeBorelMacLaurin_08PyPiy_param_1,
	.param .u64 _Z26compositeBorelMacLaurin_08PyPiy_param_2
)
{
	.reg .pred 	%p<7>;
	.reg .b32 	%r<10>;
	.reg .b64 	%rd<18>;

	ld.param.u64 	%rd8, [_Z26compositeBorelMacLaurin_08PyPiy_param_1];
	ld.param.u64 	%rd9, [_Z26compositeBorelMacLaurin_08PyPiy_param_2];
	mov.u32 	%r1, %ctaid.x;
	mov.u32 	%r2, %ntid.x;
	mov.u32 	%r3, %tid.x;
	mad.lo.s32 	%r4, %r1, %r2, %r3;
	cvt.u64.u32 	%rd1, %r4;
	setp.lt.u32 	%p1, %r4, 8;
	setp.lt.u64 	%p2, %rd9, %rd1;
	or.pred  	%p3, %p1, %p2;
	@%p3 bra 	$L__BB7_8;
	cvta.to.global.u64 	%rd11, %rd8;
	shl.b64 	%rd12, %rd1, 2;
	add.s64 	%rd2, %rd11, %rd12;
	mov.b32 	%r5, 1;
	st.global.u32 	[%rd2], %r5;
	mov.b64 	%rd16, 2;
	cvt.u32.u64 	%r7, %rd1;
	bra.uni 	$L__BB7_3;
$L__BB7_2:
	add.s64 	%rd3, %rd16, 1;
	mad.lo.s64 	%rd14, %rd16, %rd16, %rd16;
	add.s64 	%rd15, %rd14, %rd3;
	setp.gt.u64 	%p6, %rd15, %rd1;
	mov.u64 	%rd16, %rd3;
	@%p6 bra 	$L__BB7_8;
$L__BB7_3:
	and.b64  	%rd13, %rd16, -4294967296;
	setp.ne.s64 	%p4, %rd13, 0;
	@%p4 bra 	$L__BB7_5;
	cvt.u32.u64 	%r6, %rd16;
	rem.u32 	%r8, %r7, %r6;
	cvt.u64.u32 	%rd17, %r8;
	bra.uni 	$L__BB7_6;
$L__BB7_5:
	rem.u64 	%rd17, %rd1, %rd16;
$L__BB7_6:
	setp.ne.s64 	%p5, %rd17, 0;
	@%p5 bra 	$L__BB7_2;
	mov.b32 	%r9, 0;
	st.global.u32 	[%rd2], %r9;
$L__BB7_8:
	ret;

}
	// .globl	_Z26compositeBorelMacLaurin_09PyPiy
.visible .entry _Z26compositeBorelMacLaurin_09PyPiy(
	.param .u64 .ptr .align 1 _Z26compositeBorelMacLaurin_09PyPiy_param_0,
	.param .u64 .ptr .align 1 _Z26compositeBorelMacLaurin_09PyPiy_param_1,
	.param .u64 _Z26compositeBorelMacLaurin_09PyPiy_param_2
)
{
	.reg .pred 	%p<7>;
	.reg .b32 	%r<10>;
	.reg .b64 	%rd<18>;

	ld.param.u64 	%rd8, [_Z26compositeBorelMacLaurin_09PyPiy_param_1];
	ld.param.u64 	%rd9, [_Z26compositeBorelMacLaurin_09PyPiy_param_2];
	mov.u32 	%r1, %ctaid.x;
	mov.u32 	%r2, %ntid.x;
	mov.u32 	%r3, %tid.x;
	mad.lo.s32 	%r4, %r1, %r2, %r3;
	cvt.u64.u32 	%rd1, %r4;
	setp.lt.u32 	%p1, %r4, 9;
	setp.lt.u64 	%p2, %rd9, %rd1;
	or.pred  	%p3, %p1, %p2;
	@%p3 bra 	$L__BB8_8;
	cvta.to.global.u64 	%rd11, %rd8;
	shl.b64 	%rd12, %rd1, 2;
	add.s64 	%rd2, %rd11, %rd12;
	mov.b32 	%r5, 1;
	st.global.u32 	[%rd2], %r5;
	mov.b64 	%rd16, 2;
	cvt.u32.u64 	%r7, %rd1;
	bra.uni 	$L__BB8_3;
$L__BB8_2:
	add.s64 	%rd3, %rd16, 1;
	mad.lo.s64 	%rd14, %rd16, %rd16, %rd16;
	add.s64 	%rd15, %rd14, %rd3;
	setp.gt.u64 	%p6, %rd15, %rd1;
	mov.u64 	%rd16, %rd3;
	@%p6 bra 	$L__BB8_8;
$L__BB8_3:
	and.b64  	%rd13, %rd16, -4294967296;
	setp.ne.s64 	%p4, %rd13, 0;
	@%p4 bra 	$L__BB8_5;
	cvt.u32.u64 	%r6, %rd16;
	rem.u32 	%r8, %r7, %r6;
	cvt.u64.u32 	%rd17, %r8;
	bra.uni 	$L__BB8_6;
$L__BB8_5:
	rem.u64 	%rd17, %rd1, %rd16;
$L__BB8_6:
	setp.ne.s64 	%p5, %rd17, 0;
	@%p5 bra 	$L__BB8_2;
	mov.b32 	%r9, 0;
	st.global.u32 	[%rd2], %r9;
$L__BB8_8:
	ret;

}
	// .globl	_Z26compositeBorelMacLaurin_10PyPiy
.visible .entry _Z26compositeBorelMacLaurin_10PyPiy(
	.param .u64 .ptr .align 1 _Z26compositeBorelMacLaurin_10PyPiy_param_0,
	.param .u64 .ptr .align 1 _Z26compositeBorelMacLaurin_10PyPiy_param_1,
	.param .u64 _Z26compositeBorelMacLaurin_10PyPiy_param_2
)
{
	.reg .pred 	%p<7>;
	.reg .b32 	%r<10>;
	.reg .b64 	%rd<18>;

	ld.param.u64 	%rd8, [_Z26compositeBorelMacLaurin_10PyPiy_param_1];
	ld.param.u64 	%rd9, [_Z26compositeBorelMacLaurin_10PyPiy_param_2];
	mov.u32 	%r1, %ctaid.x;
	mov.u32 	%r2, %ntid.x;
	mov.u32 	%r3, %tid.x;
	mad.lo.s32 	%r4, %r1, %r2, %r3;
	cvt.u64.u32 	%rd1, %r4;
	setp.lt.u32 	%p1, %r4, 10;
	setp.lt.u64 	%p2, %rd9, %rd1;
	or.pred  	%p3, %p1, %p2;
	@%p3 bra 	$L__BB9_8;
	cvta.to.global.u64 	%rd11, %rd8;
	shl.b64 	%rd12, %rd1, 2;
	add.s64 	%rd2, %rd11, %rd12;
	mov.b32 	%r5, 1;
	st.global.u32 	[%rd2], %r5;
	mov.b64 	%rd16, 2;
	cvt.u32.u64 	%r7, %rd1;
	bra.uni 	$L__BB9_3;
$L__BB9_2:
	add.s64 	%rd3, %rd16, 1;
	mad.lo.s64 	%rd14, %rd16, %rd16, %rd16;
	add.s64 	%rd15, %rd14, %rd3;
	setp.gt.u64 	%p6, %rd15, %rd1;
	mov.u64 	%rd16, %rd3;
	@%p6 bra 	$L__BB9_8;
$L__BB9_3:
	and.b64  	%rd13, %rd16, -4294967296;
	setp.ne.s64 	%p4, %rd13, 0;
	@%p4 bra 	$L__BB9_5;
	cvt.u32.u64 	%r6, %rd16;
	rem.u32 	%r8, %r7, %r6;
	cvt.u64.u32 	%rd17, %r8;
	bra.uni 	$L__BB9_6;
$L__BB9_5:
	rem.u64 	%rd17, %rd1, %rd16;
$L__BB9_6:
	setp.ne.s64 	%p5, %rd17, 0;
	@%p5 bra 	$L__BB9_2;
	mov.b32 	%r9, 0;
	st.global.u32 	[%rd2], %r9;
$L__BB9_8:
	ret;

}
	// .globl	_Z26compositeBorelMacLaurin_11PyPiy
.visible .entry _Z26compositeBorelMacLaurin_11PyPiy(
	.param .u64 .ptr .align 1 _Z26compositeBorelMacLaurin_11PyPiy_param_0,
	.param .u64 .ptr .align 1 _Z26compositeBorelMacLaurin_11PyPiy_param_1,
	.param .u64 _Z26compositeBorelMacLaurin_11PyPiy_param_2
)
{
	.reg .pred 	%p<7>;
	.reg .b32 	%r<10>;
	.reg .b64 	%rd<18>;

	ld.param.u64 	%rd8, [_Z26compositeBorelMacLaurin_11PyPiy_param_1];
	ld.param.u64 	%rd9, [_Z26compositeBorelMacLaurin_11PyPiy_param_2];
	mov.u32 	%r1, %ctaid.x;
	mov.u32 	%r2, %ntid.x;
	mov.u32 	%r3, %tid.x;
	mad.lo.s32 	%r4, %r1, %r2, %r3;
	cvt.u64.u32 	%rd1, %r4;
	setp.lt.u32 	%p1, %r4, 11;
	setp.lt.u64 	%p2, %rd9, %rd1;
	or.pred  	%p3, %p1, %p2;
	@%p3 bra 	$L__BB10_8;
	cvta.to.global.u64 	%rd11, %rd8;
	shl.b64 	%rd12, %rd1, 2;
	add.s64 	%rd2, %rd11, %rd12;
	mov.b32 	%r5, 1;
	st.global.u32 	[%rd2], %r5;
	mov.b64 	%rd16, 2;
	cvt.u32.u64 	%r7, %rd1;
	bra.uni 	$L__BB10_3;
$L__BB10_2:
	add.s64 	%rd3, %rd16, 1;
	mad.lo.s64 	%rd14, %rd16, %rd16, %rd16;
	add.s64 	%rd15, %rd14, %rd3;
	setp.gt.u64 	%p6, %rd15, %rd1;
	mov.u64 	%rd16, %rd3;
	@%p6 bra 	$L__BB10_8;
$L__BB10_3:
	and.b64  	%rd13, %rd16, -4294967296;
	setp.ne.s64 	%p4, %rd13, 0;
	@%p4 bra 	$L__BB10_5;
	cvt.u32.u64 	%r6, %rd16;
	rem.u32 	%r8, %r7, %r6;
	cvt.u64.u32 	%rd17, %r8;
	bra.uni 	$L__BB10_6;
$L__BB10_5:
	rem.u64 	%rd17, %rd1, %rd16;
$L__BB10_6:
	setp.ne.s64 	%p5, %rd17, 0;
	@%p5 bra 	$L__BB10_2;
	mov.b32 	%r9, 0;
	st.global.u32 	[%rd2], %r9;
$L__BB10_8:
	ret;

}
	// .globl	_Z26compositeBorelMacLaurin_12PyPiy
.visible .entry _Z26compositeBorelMacLaurin_12PyPiy(
	.param .u64 .ptr .align 1 _Z26compositeBorelMacLaurin_12PyPiy_param_0,
	.param .u64 .ptr .align 1 _Z26compositeBorelMacLaurin_12PyPiy_param_1,
	.param .u64 _Z26compositeBorelMacLaurin_12PyPiy_param_2
)
{
	.reg .pred 	%p<7>;
	.reg .b32 	%r<10>;
	.reg .b64 	%rd<18>;

	ld.param.u64 	%rd8, [_Z26compositeBorelMacLaurin_12PyPiy_param_1];
	ld.param.u64 	%rd9, [_Z26compositeBorelMacLaurin_12PyPiy_param_2];
	mov.u32 	%r1, %ctaid.x;
	mov.u32 	%r2, %ntid.x;
	mov.u32 	%r3, %tid.x;
	mad.lo.s32 	%r4, %r1, %r2, %r3;
	cvt.u64.u32 	%rd1, %r4;
	setp.lt.u32 	%p1, %r4, 12;
	setp.lt.u64 	%p2, %rd9, %rd1;
	or.pred  	%p3, %p1, %p2;
	@%p3 bra 	$L__BB11_8;
	cvta.to.global.u64 	%rd11, %rd8;
	shl.b64 	%rd12, %rd1, 2;
	add.s64 	%rd2, %rd11, %rd12;
	mov.b32 	%r5, 1;
	st.global.u32 	[%rd2], %r5;
	mov.b64 	%rd16, 2;
	cvt.u32.u64 	%r7, %rd1;
	bra.uni 	$L__BB11_3;
$L__BB11_2:
	add.s64 	%rd3, %rd16, 1;
	mad.lo.s64 	%rd14, %rd16, %rd16, %rd16;
	add.s64 	%rd15, %rd14, %rd3;
	setp.gt.u64 	%p6, %rd15, %rd1;
	mov.u64 	%rd16, %rd3;
	@%p6 bra 	$L__BB11_8;
$L__BB11_3:
	and.b64  	%rd13, %rd16, -4294967296;
	setp.ne.s64 	%p4, %rd13, 0;
	@%p4 bra 	$L__BB11_5;
	cvt.u32.u64 	%r6, %rd16;
	rem.u32 	%r8, %r7, %r6;
	cvt.u64.u32 	%rd17, %r8;
	bra.uni 	$L__BB11_6;
$L__BB11_5:
	rem.u64 	%rd17, %rd1, %rd16;
$L__BB11_6:
	setp.ne.s64 	%p5, %rd17, 0;
	@%p5 bra 	$L__BB11_2;
	mov.b32 	%r9, 0;
	st.global.u32 	[%rd2], %r9;
$L__BB11_8:
	ret;

}
	// .globl	_Z26compositeBorelMacLaurin_13PyPiy
.visible .entry _Z26compositeBorelMacLaurin_13PyPiy(
	.param .u64 .ptr .align 1 _Z26compositeBorelMacLaurin_13PyPiy_param_0,
	.param .u64 .ptr .align 1 _Z26compositeBorelMacLaurin_13PyPiy_param_1,
	.param .u64 _Z26compositeBorelMacLaurin_13PyPiy_param_2
)
{
	.reg .pred 	%p<7>;
	.reg .b32 	%r<10>;
	.reg .b64 	%rd<18>;

	ld.param.u64 	%rd8, [_Z26compositeBorelMacLaurin_13PyPiy_param_1];
	ld.param.u64 	%rd9, [_Z26compositeBorelMacLaurin_13PyPiy_param_2];
	mov.u32 	%r1, %ctaid.x;
	mov.u32 	%r2, %ntid.x;
	mov.u32 	%r3, %tid.x;
	mad.lo.s32 	%r4, %r1, %r2, %r3;
	cvt.u64.u32 	%rd1, %r4;
	setp.lt.u32 	%p1, %r4, 13;
	setp.lt.u64 	%p2, %rd9, %rd1;
	or.pred  	%p3, %p1, %p2;
	@%p3 bra 	$L__BB12_8;
	cvta.to.global.u64 	%rd11, %rd8;
	shl.b64 	%rd12, %rd1, 2;
	add.s64 	%rd2, %rd11, %rd12;
	mov.b32 	%r5, 1;
	st.global.u32 	[%rd2], %r5;
	mov.b64 	%rd16, 2;
	cvt.u32.u64 	%r7, %rd1;
	bra.uni 	$L__BB12_3;
$L__BB12_2:
	add.s64 	%rd3, %rd16, 1;
	mad.lo.s64 	%rd14, %rd16, %rd16, %rd16;
	add.s64 	%rd15, %rd14, %rd3;
	setp.gt.u64 	%p6, %rd15, %rd1;
	mov.u64 	%rd16, %rd3;
	@%p6 bra 	$L__BB12_8;
$L__BB12_3:
	and.b64  	%rd13, %rd16, -4294967296;
	setp.ne.s64 	%p4, %rd13, 0;
	@%p4 bra 	$L__BB12_5;
	cvt.u32.u64 	%r6, %rd16;
	rem.u32 	%r8, %r7, %r6;
	cvt.u64.u32 	%rd17, %r8;
	bra.uni 	$L__BB12_6;
$L__BB12_5:
	rem.u64 	%rd17, %rd1, %rd16;
$L__BB12_6:
	setp.ne.s64 	%p5, %rd17, 0;
	@%p5 bra 	$L__BB12_2;
	mov.b32 	%r9, 0;
	st.global.u32 	[%rd2], %r9;
$L__BB12_8:
	ret;

}
	// .globl	_Z26compositeBorelMacLaurin_14PyPiy
.visible .entry _Z26compositeBorelMacLaurin_14PyPiy(
	.param .u64 .ptr .align 1 _Z26compositeBorelMacLaurin_14PyPiy_param_0,
	.param .u64 .ptr .align 1 _Z26compositeBorelMacLaurin_14PyPiy_param_1,
	.param .u64 _Z26compositeBorelMacLaurin_14PyPiy_param_2
)
{
	.reg .pred 	%p<7>;
	.reg .b32 	%r<10>;
	.reg .b64 	%rd<18>;

	ld.param.u64 	%rd8, [_Z26compositeBorelMacLaurin_14PyPiy_param_1];
	ld.param.u64 	%rd9, [_Z26compositeBorelMacLaurin_14PyPiy_param_2];
	mov.u32 	%r1, %ctaid.x;
	mov.u32 	%r2, %ntid.x;
	mov.u32 	%r3, %tid.x;
	mad.lo.s32 	%r4, %r1, %r2, %r3;
	cvt.u64.u32 	%rd1, %r4;
	setp.lt.u32 	%p1, %r4, 14;
	setp.lt.u64 	%p2, %rd9, %rd1;
	or.pred  	%p3, %p1, %p2;
	@%p3 bra 	$L__BB13_8;
	cvta.to.global.u64 	%rd11, %rd8;
	shl.b64 	%rd12, %rd1, 2;
	add.s64 	%rd2, %rd11, %rd12;
	mov.b32 	%r5, 1;
	st.global.u32 	[%rd2], %r5;
	mov.b64 	%rd16, 2;
	cvt.u32.u64 	%r7, %rd1;
	bra.uni 	$L__BB13_3;
$L__BB13_2:
	add.s64 	%rd3, %rd16, 1;
	mad.lo.s64 	%rd14, %rd16, %rd16, %rd16;
	add.s64 	%rd15, %rd14, %rd3;
	setp.gt.u64 	%p6, %rd15, %rd1;
	mov.u64 	%rd16, %rd3;
	@%p6 bra 	$L__BB13_8;
$L__BB13_3:
	and.b64  	%rd13, %rd16, -4294967296;
	setp.ne.s64 	%p4, %rd13, 0;
	@%p4 bra 	$L__BB13_5;
	cvt.u32.u64 	%r6, %rd16;
	rem.u32 	%r8, %r7, %r6;
	cvt.u64.u32 	%rd17, %r8;
	bra.uni 	$L__BB13_6;
$L__BB13_5:
	rem.u64 	%rd17, %rd1, %rd16;
$L__BB13_6:
	setp.ne.s64 	%p5, %rd17, 0;
	@%p5 bra 	$L__BB13_2;
	mov.b32 	%r9, 0;
	st.global.u32 	[%rd2], %r9;
$L__BB13_8:
	ret;

}
	// .globl	_Z26compositeBorelMacLaurin_15PyPiy
.visible .entry _Z26compositeBorelMacLaurin_15PyPiy(
	.param .u64 .ptr .align 1 _Z26compositeBorelMacLaurin_15PyPiy_param_0,
	.param .u64 .ptr .align 1 _Z26compositeBorelMacLaurin_15PyPiy_param_1,
	.param .u64 _Z26compositeBorelMacLaurin_15PyPiy_param_2
)
{
	.reg .pred 	%p<7>;
	.reg .b32 	%r<10>;
	.reg .b64 	%rd<18>;

	ld.param.u64 	%rd8, [_Z26compositeBorelMacLaurin_15PyPiy_param_1];
	ld.param.u64 	%rd9, [_Z26compositeBorelMacLaurin_15PyPiy_param_2];
	mov.u32 	%r1, %ctaid.x;
	mov.u32 	%r2, %ntid.x;
	mov.u32 	%r3, %tid.x;
	mad.lo.s32 	%r4, %r1, %r2, %r3;
	cvt.u64.u32 	%rd1, %r4;
	setp.lt.u32 	%p1, %r4, 15;
	setp.lt.u64 	%p2, %rd9, %rd1;
	or.pred  	%p3, %p1, %p2;
	@%p3 bra 	$L__BB14_8;
	cvta.to.global.u64 	%rd11, %rd8;
	shl.b64 	%rd12, %rd1, 2;
	add.s64 	%rd2, %rd11, %rd12;
	mov.b32 	%r5, 1;
	st.global.u32 	[%rd2], %r5;
	mov.b64 	%rd16, 2;
	cvt.u32.u64 	%r7, %rd1;
	bra.uni 	$L__BB14_3;
$L__BB14_2:
	add.s64 	%rd3, %rd16, 1;
	mad.lo.s64 	%rd14, %rd16, %rd16, %rd16;
	add.s64 	%rd15, %rd14, %rd3;
	setp.gt.u64 	%p6, %rd15, %rd1;
	mov.u64 	%rd16, %rd3;
	@%p6 bra 	$L__BB14_8;
$L__BB14_3:
	and.b64  	%rd13, %rd16, -4294967296;
	setp.ne.s64 	%p4, %rd13, 0;
	@%p4 bra 	$L__BB14_5;
	cvt.u32.u64 	%r6, %rd16;
	rem.u32 	%r8, %r7, %r6;
	cvt.u64.u32 	%rd17, %r8;
	bra.uni 	$L__BB14_6;
$L__BB14_5:
	rem.u64 	%rd17, %rd1, %rd16;
$L__BB14_6:
	setp.ne.s64 	%p5, %rd17, 0;
	@%p5 bra 	$L__BB14_2;
	mov.b32 	%r9, 0;
	st.global.u32 	[%rd2], %r9;
$L__BB14_8:
	ret;

}
	// .globl	_Z26compositeBorelMacLaurin_16PyPiy
.visible .entry _Z26compositeBorelMacLaurin_16PyPiy(
	.param .u64 .ptr .align 1 _Z26compositeBorelMacLaurin_16PyPiy_param_0,
	.param .u64 .ptr .align 1 _Z26compositeBorelMacLaurin_16PyPiy_param_1,
	.param .u64 _Z26compositeBorelMacLaurin_16PyPiy_param_2
)
{
	.reg .pred 	%p<7>;
	.reg .b32 	%r<10>;
	.reg .b64 	%rd<18>;

	ld.param.u64 	%rd8, [_Z26compositeBorelMacLaurin_16PyPiy_param_1];
	ld.param.u64 	%rd9, [_Z26compositeBorelMacLaurin_16PyPiy_param_2];
	mov.u32 	%r1, %ctaid.x;
	mov.u32 	%r2, %ntid.x;
	mov.u32 	%r3, %tid.x;
	mad.lo.s32 	%r4, %r1, %r2, %r3;
	cvt.u64.u32 	%rd1, %r4;
	setp.lt.u32 	%p1, %r4, 16;
	setp.lt.u64 	%p2, %rd9, %rd1;
	or.pred  	%p3, %p1, %p2;
	@%p3 bra 	$L__BB15_8;
	cvta.to.global.u64 	%rd11, %rd8;
	shl.b64 	%rd12, %rd1, 2;
	add.s64 	%rd2, %rd11, %rd12;
	mov.b32 	%r5, 1;
	st.global.u32 	[%rd2], %r5;
	mov.b64 	%rd16, 2;
	cvt.u32.u64 	%r7, %rd1;
	bra.uni 	$L__BB15_3;
$L__BB15_2:
	add.s64 	%rd3, %rd16, 1;
	mad.lo.s64 	%rd14, %rd16, %rd16, %rd16;
	add.s64 	%rd15, %rd14, %rd3;
	setp.gt.u64 	%p6, %rd15, %rd1;
	mov.u64 	%rd16, %rd3;
	@%p6 bra 	$L__BB15_8;
$L__BB15_3:
	and.b64  	%rd13, %rd16, -4294967296;
	setp.ne.s64 	%p4, %rd13, 0;
	@%p4 bra 	$L__BB15_5;
	cvt.u32.u64 	%r6, %rd16;
	rem.u32 	%r8, %r7, %r6;
	cvt.u64.u32 	%rd17, %r8;
	bra.uni 	$L__BB15_6;
$L__BB15_5:
	rem.u64 	%rd17, %rd1, %rd16;
$L__BB15_6:
	setp.ne.s64 	%p5, %rd17, 0;
	@%p5 bra 	$L__BB15_2;
	mov.b32 	%r9, 0;
	st.global.u32 	[%rd2], %r9;
$L__BB15_8:
	ret;

}
	// .globl	_Z26compositeBorelMacLaurin_17PyPiy
.visible .entry _Z26compositeBorelMacLaurin_17PyPiy(
	.param .u64 .ptr .align 1 _Z26compositeBorelMacLaurin_17PyPiy_param_0,
	.param .u64 .ptr .align 1 _Z26compositeBorelMacLaurin_17PyPiy_param_1,
	.param .u64 _Z26compositeBorelMacLaurin_17PyPiy_param_2
)
{
	.reg .pred 	%p<7>;
	.reg .b32 	%r<10>;
	.reg .b64 	%rd<18>;

	ld.param.u64 	%rd8, [_Z26compositeBorelMacLaurin_17PyPiy_param_1];
	ld.param.u64 	%rd9, [_Z26compositeBorelMacLaurin_17PyPiy_param_2];
	mov.u32 	%r1, %ctaid.x;
	mov.u32 	%r2, %ntid.x;
	mov.u32 	%r3, %tid.x;
	mad.lo.s32 	%r4, %r1, %r2, %r3;
	cvt.u64.u32 	%rd1, %r4;
	setp.lt.u32 	%p1, %r4, 17;
	setp.lt.u64 	%p2, %rd9, %rd1;
	or.pred  	%p3, %p1, %p2;
	@%p3 bra 	$L__BB16_8;
	cvta.to.global.u64 	%rd11, %rd8;
	shl.b64 	%rd12, %rd1, 2;
	add.s64 	%rd2, %rd11, %rd12;
	mov.b32 	%r5, 1;
	st.global.u32 	[%rd2], %r5;
	mov.b64 	%rd16, 2;
	cvt.u32.u64 	%r7, %rd1;
	bra.uni 	$L__BB16_3;
$L__BB16_2:
	add.s64 	%rd3, %rd16, 1;
	mad.lo.s64 	%rd14, %rd16, %rd16, %rd16;
	add.s64 	%rd15, %rd14, %rd3;
	setp.gt.u64 	%p6, %rd15, %rd1;
	mov.u64 	%rd16, %rd3;
	@%p6 bra 	$L__BB16_8;
$L__BB16_3:
	and.b64  	%rd13, %rd16, -4294967296;
	setp.ne.s64 	%p4, %rd13, 0;
	@%p4 bra 	$L__BB16_5;
	cvt.u32.u64 	%r6, %rd16;
	rem.u32 	%r8, %r7, %r6;
	cvt.u64.u32 	%rd17, %r8;
	bra.uni 	$L__BB16_6;
$L__BB16_5:
	rem.u64 	%rd17, %rd1, %rd16;
$L__BB16_6:
	setp.ne.s64 	%p5, %rd17, 0;
	@%p5 bra 	$L__BB16_2;
	mov.b32 	%r9, 0;
	st.global.u32 	[%rd2], %r9;
$L__BB16_8:
	ret;

}
	// .globl	_Z26compositeBorelMacLaurin_18PyPiy
.visible .entry _Z26compositeBorelMacLaurin_18PyPiy(
	.param .u64 .ptr .align 1 _Z26compositeBorelMacLaurin_18PyPiy_param_0,
	.param .u64 .ptr .align 1 _Z26compositeBorelMacLaurin_18PyPiy_param_1,
	.param .u64 _Z26compositeBorelMacLaurin_18PyPiy_param_2
)
{
	.reg .pred 	%p<7>;
	.reg .b32 	%r<10>;
	.reg .b64 	%rd<18>;

	ld.param.u64 	%rd8, [_Z26compositeBorelMacLaurin_18PyPiy_param_1];
	ld.param.u64 	%rd9, [_Z26compositeBorelMacLaurin_18PyPiy_param_2];
	mov.u32 	%r1, %ctaid.x;
	mov.u32 	%r2, %ntid.x;
	mov.u32 	%r3, %tid.x;
	mad.lo.s32 	%r4, %r1, %r2, %r3;
	cvt.u64.u32 	%rd1, %r4;
	setp.lt.u32 	%p1, %r4, 18;
	setp.lt.u64 	%p2, %rd9, %rd1;
	or.pred  	%p3, %p1, %p2;
	@%p3 bra 	$L__BB17_8;
	cvta.to.global.u64 	%rd11, %rd8;
	shl.b64 	%rd12, %rd1, 2;
	add.s64 	%rd2, %rd11, %rd12;
	mov.b32 	%r5, 1;
	st.global.u32 	[%rd2], %r5;
	mov.b64 	%rd16, 2;
	cvt.u32.u64 	%r7, %rd1;
	bra.uni 	$L__BB17_3;
$L__BB17_2:
	add.s64 	%rd3, %rd16, 1;
	mad.lo.s64 	%rd14, %rd16, %rd16, %rd16;
	add.s64 	%rd15, %rd14, %rd3;
	setp.gt.u64 	%p6, %rd15, %rd1;
	mov.u64 	%rd16, %rd3;
	@%p6 bra 	$L__BB17_8;
$L__BB17_3:
	and.b64  	%rd13, %rd16, -4294967296;
	setp.ne.s64 	%p4, %rd13, 0;
	@%p4 bra 	$L__BB17_5;
	cvt.u32.u64 	%r6, %rd16;
	rem.u32 	%r8, %r7, %r6;
	cvt.u64.u32 	%rd17, %r8;
	bra.uni 	$L__BB17_6;
$L__BB17_5:
	rem.u64 	%rd17, %rd1, %rd16;
$L__BB17_6:
	setp.ne.s64 	%p5, %rd17, 0;
	@%p5 bra 	$L__BB17_2;
	mov.b32 	%r9, 0;
	st.global.u32 	[%rd2], %r9;
$L__BB17_8:
	ret;

}
	// .globl	_Z26compositeBorelMacLaurin_19PyPiy
.visible .entry _Z26compositeBorelMacLaurin_19PyPiy(
	.param .u64 .ptr .align 1 _Z26compositeBorelMacLaurin_19PyPiy_param_0,
	.param .u64 .ptr .align 1 _Z26compositeBorelMacLaurin_19PyPiy_param_1,
	.param .u64 _Z26compositeBorelMacLaurin_19PyPiy_param_2
)
{
	.reg .pred 	%p<7>;
	.reg .b32 	%r<10>;
	.reg .b64 	%rd<18>;

	ld.param.u64 	%rd8, [_Z26compositeBorelMacLaurin_19PyPiy_param_1];
	ld.param.u64 	%rd9, [_Z26compositeBorelMacLaurin_19PyPiy_param_2];
	mov.u32 	%r1, %ctaid.x;
	mov.u32 	%r2, %ntid.x;
	mov.u32 	%r3, %tid.x;
	mad.lo.s32 	%r4, %r1, %r2, %r3;
	cvt.u64.u32 	%rd1, %r4;
	setp.lt.u32 	%p1, %r4, 19;
	setp.lt.u64 	%p2, %rd9, %rd1;
	or.pred  	%p3, %p1, %p2;
	@%p3 bra 	$L__BB18_8;
	cvta.to.global.u64 	%rd11, %rd8;
	shl.b64 	%rd12, %rd1, 2;
	add.s64 	%rd2, %rd11, %rd12;
	mov.b32 	%r5, 1;
	st.global.u32 	[%rd2], %r5;
	mov.b64 	%rd16, 2;
	cvt.u32.u64 	%r7, %rd1;
	bra.uni 	$L__BB18_3;
$L__BB18_2:
	add.s64 	%rd3, %rd16, 1;
	mad.lo.s64 	%rd14, %rd16, %rd16, %rd16;
	add.s64 	%rd15, %rd14, %rd3;
	setp.gt.u64 	%p6, %rd15, %rd1;
	mov.u64 	%rd16, %rd3;
	@%p6 bra 	$L__BB18_8;
$L__BB18_3:
	and.b64  	%rd13, %rd16, -4294967296;
	setp.ne.s64 	%p4, %rd13, 0;
	@%p4 bra 	$L__BB18_5;
	cvt.u32.u64 	%r6, %rd16;
	rem.u32 	%r8, %r7, %r6;
	cvt.u64.u32 	%rd17, %r8;
	bra.uni 	$L__BB18_6;
$L__BB18_5:
	rem.u64 	%rd17, %rd1, %rd16;
$L__BB18_6:
	setp.ne.s64 	%p5, %rd17, 0;
	@%p5 bra 	$L__BB18_2;
	mov.b32 	%r9, 0;
	st.global.u32 	[%rd2], %r9;
$L__BB18_8:
	ret;

}
	// .globl	_Z26compositeBorelMacLaurin_20PyPiy
.visible .entry _Z26compositeBorelMacLaurin_20PyPiy(
	.param .u64 .ptr .align 1 _Z26compositeBorelMacLaurin_20PyPiy_param_0,
	.param .u64 .ptr .align 1 _Z26compositeBorelMacLaurin_20PyPiy_param_1,
	.param .u64 _Z26compositeBorelMacLaurin_20PyPiy_param_2
)
{
	.reg .pred 	%p<7>;
	.reg .b32 	%r<10>;
	.reg .b64 	%rd<18>;

	ld.param.u64 	%rd8, [_Z26compositeBorelMacLaurin_20PyPiy_param_1];
	ld.param.u64 	%rd9, [_Z26compositeBorelMacLaurin_20PyPiy_param_2];
	mov.u32 	%r1, %ctaid.x;
	mov.u32 	%r2, %ntid.x;
	mov.u32 	%r3, %tid.x;
	mad.lo.s32 	%r4, %r1, %r2, %r3;
	cvt.u64.u32 	%rd1, %r4;
	setp.lt.u32 	%p1, %r4, 20;
	setp.lt.u64 	%p2, %rd9, %rd1;
	or.pred  	%p3, %p1, %p2;
	@%p3 bra 	$L__BB19_8;
	cvta.to.global.u64 	%rd11, %rd8;
	shl.b64 	%rd12, %rd1, 2;
	add.s64 	%rd2, %rd11, %rd12;
	mov.b32 	%r5, 1;
	st.global.u32 	[%rd2], %r5;
	mov.b64 	%rd16, 2;
	cvt.u32.u64 	%r7, %rd1;
	bra.uni 	$L__BB19_3;
$L__BB19_2:
	add.s64 	%rd3, %rd16, 1;
	mad.lo.s64 	%rd14, %rd16, %rd16, %rd16;
	add.s64 	%rd15, %rd14, %rd3;
	setp.gt.u64 	%p6, %rd15, %rd1;
	mov.u64 	%rd16, %rd3;
	@%p6 bra 	$L__BB19_8;
$L__BB19_3:
	and.b64  	%rd13, %rd16, -4294967296;
	setp.ne.s64 	%p4, %rd13, 0;
	@%p4 bra 	$L__BB19_5;
	cvt.u32.u64 	%r6, %rd16;
	rem.u32 	%r8, %r7, %r6;
	cvt.u64.u32 	%rd17, %r8;
	bra.uni 	$L__BB19_6;
$L__BB19_5:
	rem.u64 	%rd17, %rd1, %rd16;
$L__BB19_6:
	setp.ne.s64 	%p5, %rd17, 0;
	@%p5 bra 	$L__BB19_2;
	mov.b32 	%r9, 0;
	st.global.u32 	[%rd2], %r9;
$L__BB19_8:
	ret;

}


// ===== COMPILED SASS (sm_100) =====

	.target	sm_100

	.elftype	@"ET_EXEC"


//--------------------- .note.nv.tkinfo           --------------------------
	.section	.note.nv.tkinfo,"",@"SHT_NOTE"
	.sectionflags	@"SHF_NOTE_NV_TKINFO"
	.tkinfo
        /*0018*/ 	.word	0x00000002
        /*0030*/ 	.string	""
        /*0030*/ 	.string	"ptxas"
        /*0030*/ 	.string	"Cuda compilation tools, release 13.0, V13.0.88"
        /*0030*/ 	.string	"Build cuda_13.0.r13.0/compiler.36424714_0"
        /*0030*/ 	.string	"-arch sm_100 -m 64 "



//--------------------- .note.nv.cuinfo           --------------------------
	.section	.note.nv.cuinfo,"",@"SHT_NOTE"
	.sectionflags	@"SHF_NOTE_NV_CUINFO"
        /*0018*/ 	.short	0x0002
        /*001a*/ 	.short	0x0064
        /*001c*/ 	.short	0x0082
	.zero		2


//--------------------- .nv.info                  --------------------------
	.section	.nv.info,"",@"SHT_CUDA_INFO"
	.align	4


	//----- nvinfo : EIATTR_REGCOUNT
	.align		4
        /*0000*/ 	.byte	0x04, 0x2f
        /*0002*/ 	.short	(.L_1 - .L_0)
	.align		4
.L_0:
        /*0004*/ 	.word	index@(_Z26compositeBorelMacLaurin_01PyPiy)
        /*0008*/ 	.word	0x00000014


	//----- nvinfo : EIATTR_FRAME_SIZE
	.align		4
.L_1:
        /*000c*/ 	.byte	0x04, 0x11
        /*000e*/ 	.short	(.L_3 - .L_2)
	.align		4
.L_2:
        /*0010*/ 	.word	index@($__internal_19_$__cuda_sm20_rem_u64)
        /*0014*/ 	.word	0x00000000


	//----- nvinfo : EIATTR_FRAME_SIZE
	.align		4
.L_3:
        /*0018*/ 	.byte	0x04, 0x11
        /*001a*/ 	.short	(.L_5 - .L_4)
	.align		4
.L_4:
        /*001c*/ 	.word	index@(_Z26compositeBorelMacLaurin_01PyPiy)
        /*0020*/ 	.word	0x00000000


	//----- nvinfo : EIATTR_REGCOUNT
	.align		4
.L_5:
        /*0024*/ 	.byte	0x04, 0x2f
        /*0026*/ 	.short	(.L_7 - .L_6)
	.align		4
.L_6:
        /*0028*/ 	.word	index@(_Z26compositeBorelMacLaurin_02PyPiy)
        /*002c*/ 	.word	0x00000014


	//----- nvinfo : EIATTR_FRAME_SIZE
	.align		4
.L_7:
        /*0030*/ 	.byte	0x04, 0x11
        /*0032*/ 	.short	(.L_9 - .L_8)
	.align		4
.L_8:
        /*0034*/ 	.word	index@($__internal_18_$__cuda_sm20_rem_u64)
        /*0038*/ 	.word	0x00000000


	//----- nvinfo : EIATTR_FRAME_SIZE
	.align		4
.L_9:
        /*003c*/ 	.byte	0x04, 0x11
        /*003e*/ 	.short	(.L_11 - .L_10)
	.align		4
.L_10:
        /*0040*/ 	.word	index@(_Z26compositeBorelMacLaurin_02PyPiy)
        /*0044*/ 	.word	0x00000000


	//----- nvinfo : EIATTR_REGCOUNT
	.align		4
.L_11:
        /*0048*/ 	.byte	0x04, 0x2f
        /*004a*/ 	.short	(.L_13 - .L_12)
	.align		4
.L_12:
        /*004c*/ 	.word	index@(_Z26compositeBorelMacLaurin_03PyPiy)
        /*0050*/ 	.word	0x00000014


	//----- nvinfo : EIATTR_FRAME_SIZE
	.align		4
.L_13:
        /*0054*/ 	.byte	0x04, 0x11
        /*0056*/ 	.short	(.L_15 - .L_14)
	.align		4
.L_14:
        /*0058*/ 	.word	index@($__internal_17_$__cuda_sm20_rem_u64)
        /*005c*/ 	.word	0x00000000


	//----- nvinfo : EIATTR_FRAME_SIZE
	.align		4
.L_15:
        /*0060*/ 	.byte	0x04, 0x11
        /*0062*/ 	.short	(.L_17 - .L_16)
	.align		4
.L_16:
        /*0064*/ 	.word	index@(_Z26compositeBorelMacLaurin_03PyPiy)
        /*0068*/ 	.word	0x00000000


	//----- nvinfo : EIATTR_REGCOUNT
	.align		4
.L_17:
        /*006c*/ 	.byte	0x04, 0x2f
        /*006e*/ 	.short	(.L_19 - .L_18)
	.align		4
.L_18:
        /*0070*/ 	.word	index@(_Z26compositeBorelMacLaurin_04PyPiy)
        /*0074*/ 	.word	0x00000014


	//----- nvinfo : EIATTR_FRAME_SIZE
	.align		4
.L_19:
        /*0078*/ 	.byte	0x04, 0x11
        /*007a*/ 	.short	(.L_21 - .L_20)
	.align		4
.L_20:
        /*007c*/ 	.word	index@($__internal_16_$__cuda_sm20_rem_u64)
        /*0080*/ 	.word	0x00000000


	//----- nvinfo : EIATTR_FRAME_SIZE
	.align		4
.L_21:
        /*0084*/ 	.byte	0x04, 0x11
        /*0086*/ 	.short	(.L_23 - .L_22)
	.align		4
.L_22:
        /*0088*/ 	.word	index@(_Z26compositeBorelMacLaurin_04PyPiy)
        /*008c*/ 	.word	0x00000000


	//----- nvinfo : EIATTR_REGCOUNT
	.align		4
.L_23:
        /*0090*/ 	.byte	0x04, 0x2f
        /*0092*/ 	.short	(.L_25 - .L_24)
	.align		4
.L_24:
        /*0094*/ 	.word	index@(_Z26compositeBorelMacLaurin_05PyPiy)
        /*0098*/ 	.word	0x00000014


	//----- nvinfo : EIATTR_FRAME_SIZE
	.align		4
.L_25:
        /*009c*/ 	.byte	0x04, 0x11
        /*009e*/ 	.short	(.L_27 - .L_26)
	.align		4
.L_26:
        /*00a0*/ 	.word	index@($__internal_15_$__cuda_sm20_rem_u64)
        /*00a4*/ 	.word	0x00000000


	//----- nvinfo : EIATTR_FRAME_SIZE
	.align		4
.L_27:
        /*00a8*/ 	.byte	0x04, 0x11
        /*00aa*/ 	.short	(.L_29 - .L_28)
	.align		4
.L_28:
        /*00ac*/ 	.word	index@(_Z26compositeBorelMacLaurin_05PyPiy)
        /*00b0*/ 	.word	0x00000000


	//----- nvinfo : EIATTR_REGCOUNT
	.align		4
.L_29:
        /*00b4*/ 	.byte	0x04, 0x2f
        /*00b6*/ 	.short	(.L_31 - .L_30)
	.align		4
.L_30:
        /*00b8*/ 	.word	index@(_Z26compositeBorelMacLaurin_06PyPiy)
        /*00bc*/ 	.word	0x00000014


	//----- nvinfo : EIATTR_FRAME_SIZE
	.align		4
.L_31:
        /*00c0*/ 	.byte	0x04, 0x11
        /*00c2*/ 	.short	(.L_33 - .L_32)
	.align		4
.L_32:
        /*00c4*/ 	.word	index@($__internal_14_$__cuda_sm20_rem_u64)
        /*00c8*/ 	.word	0x00000000


	//----- nvinfo : EIATTR_FRAME_SIZE
	.align		4
.L_33:
        /*00cc*/ 	.byte	0x04, 0x11
        /*00ce*/ 	.short	(.L_35 - .L_34)
	.align		4
.L_34:
        /*00d0*/ 	.word	index@(_Z26compositeBorelMacLaurin_06PyPiy)
        /*00d4*/ 	.word	0x00000000


	//----- nvinfo : EIATTR_REGCOUNT
	.align		4
.L_35:
        /*00d8*/ 	.byte	0x04, 0x2f
        /*00da*/ 	.short	(.L_37 - .L_36)
	.align		4
.L_36:
        /*00dc*/ 	.word	index@(_Z26compositeBorelMacLaurin_07PyPiy)
        /*00e0*/ 	.word	0x00000014


	//----- nvinfo : EIATTR_FRAME_SIZE
	.align		4
.L_37:
        /*00e4*/ 	.byte	0x04, 0x11
        /*00e6*/ 	.short	(.L_39 - .L_38)
	.align		4
.L_38:
        /*00e8*/ 	.word	index@($__internal_13_$__cuda_sm20_rem_u64)
        /*00ec*/ 	.word	0x00000000


	//----- nvinfo : EIATTR_FRAME_SIZE
	.align		4
.L_39:
        /*00f0*/ 	.byte	0x04, 0x11
        /*00f2*/ 	.short	(.L_41 - .L_40)
	.align		4
.L_40:
        /*00f4*/ 	.word	index@(_Z26compositeBorelMacLaurin_07PyPiy)
        /*00f8*/ 	.word	0x00000000


	//----- nvinfo : EIATTR_REGCOUNT
	.align		4
.L_41:
        /*00fc*/ 	.byte	0x04, 0x2f
        /*00fe*/ 	.short	(.L_43 - .L_42)
	.align		4
.L_42:
        /*0100*/ 	.word	index@(_Z26compositeBorelMacLaurin_08PyPiy)
        /*0104*/ 	.word	0x00000014


	//----- nvinfo : EIATTR_FRAME_SIZE
	.align		4
.L_43:
        /*0108*/ 	.byte	0x04, 0x11
        /*010a*/ 	.short	(.L_45 - .L_44)
	.align		4
.L_44:
        /*010c*/ 	.word	index@($__internal_12_$__cuda_sm20_rem_u64)
        /*0110*/ 	.word	0x00000000


	//----- nvinfo : EIATTR_FRAME_SIZE
	.align		4
.L_45:
        /*0114*/ 	.byte	0x04, 0x11
        /*0116*/ 	.short	(.L_47 - .L_46)
	.align		4
.L_46:
        /*0118*/ 	.word	index@(_Z26compositeBorelMacLaurin_08PyPiy)
        /*011c*/ 	.word	0x00000000


	//----- nvinfo : EIATTR_REGCOUNT
	.align		4
.L_47:
        /*0120*/ 	.byte	0x04, 0x2f
        /*0122*/ 	.short	(.L_49 - .L_48)
	.align		4
.L_48:
        /*0124*/ 	.word	index@(_Z26compositeBorelMacLaurin_09PyPiy)
        /*0128*/ 	.word	0x00000014


	//----- nvinfo : EIATTR_FRAME_SIZE
	.align		4
.L_49:
        /*012c*/ 	.byte	0x04, 0x11
        /*012e*/ 	.short	(.L_51 - .L_50)
	.align		4
.L_50:
        /*0130*/ 	.word	index@($__internal_11_$__cuda_sm20_rem_u64)
        /*0134*/ 	.word	0x00000000


	//----- nvinfo : EIATTR_FRAME_SIZE
	.align		4
.L_51:
        /*0138*/ 	.byte	0x04, 0x11
        /*013a*/ 	.short	(.L_53 - .L_52)
	.align		4
.L_52:
        /*013c*/ 	.word	index@(_Z26compositeBorelMacLaurin_09PyPiy)
        /*0140*/ 	.word	0x00000000


	//----- nvinfo : EIATTR_REGCOUNT
	.align		4
.L_53:
        /*0144*/ 	.byte	0x04, 0x2f
        /*0146*/ 	.short	(.L_55 - .L_54)
	.align		4
.L_54:
        /*0148*/ 	.word	index@(_Z26compositeBorelMacLaurin_10PyPiy)
        /*014c*/ 	.word	0x00000014


	//----- nvinfo : EIATTR_FRAME_SIZE
	.align		4
.L_55:
        /*0150*/ 	.byte	0x04, 0x11
        /*0152*/ 	.short	(.L_57 - .L_56)
	.align		4
.L_56:
        /*0154*/ 	.word	index@($__internal_10_$__cuda_sm20_rem_u64)
        /*0158*/ 	.word	0x00000000


	//----- nvinfo : EIATTR_FRAME_SIZE
	.align		4
.L_57:
        /*015c*/ 	.byte	0x04, 0x11
        /*015e*/ 	.short	(.L_59 - .L_58)
	.align		4
.L_58:
        /*0160*/ 	.word	index@(_Z26compositeBorelMacLaurin_10PyPiy)
        /*0164*/ 	.word	0x00000000


	//----- nvinfo : EIATTR_REGCOUNT
	.align		4
.L_59:
        /*0168*/ 	.byte	0x04, 0x2f
        /*016a*/ 	.short	(.L_61 - .L_60)
	.align		4
.L_60:
        /*016c*/ 	.word	index@(_Z26compositeBorelMacLaurin_11PyPiy)
        /*0170*/ 	.word	0x00000014


	//----- nvinfo : EIATTR_FRAME_SIZE
	.align		4
.L_61:
        /*0174*/ 	.byte	0x04, 0x11
        /*0176*/ 	.short	(.L_63 - .L_62)
	.align		4
.L_62:
        /*0178*/ 	.word	index@($__internal_9_$__cuda_sm20_rem_u64)
        /*017c*/ 	.word	0x00000000


	//----- nvinfo : EIATTR_FRAME_SIZE
	.align		4
.L_63:
        /*0180*/ 	.byte	0x04, 0x11
        /*0182*/ 	.short	(.L_65 - .L_64)
	.align		4
.L_64:
        /*0184*/ 	.word	index@(_Z26compositeBorelMacLaurin_11PyPiy)
        /*0188*/ 	.word	0x00000000


	//----- nvinfo : EIATTR_REGCOUNT
	.align		4
.L_65:
        /*018c*/ 	.byte	0x04, 0x2f
        /*018e*/ 	.short	(.L_67 - .L_66)
	.align		4
.L_66:
        /*0190*/ 	.word	index@(_Z26compositeBorelMacLaurin_12PyPiy)
        /*0194*/ 	.word	0x00000014


	//----- nvinfo : EIATTR_FRAME_SIZE
	.align		4
.L_67:
        /*0198*/ 	.byte	0x04, 0x11
        /*019a*/ 	.short	(.L_69 - .L_68)
	.align		4
.L_68:
        /*019c*/ 	.word	index@($__internal_8_$__cuda_sm20_rem_u64)
        /*01a0*/ 	.word	0x00000000


	//----- nvinfo : EIATTR_FRAME_SIZE
	.align		4
.L_69:
        /*01a4*/ 	.byte	0x04, 0x11
        /*01a6*/ 	.short	(.L_71 - .L_70)
	.align		4
.L_70:
        /*01a8*/ 	.word	index@(_Z26compositeBorelMacLaurin_12PyPiy)
        /*01ac*/ 	.word	0x00000000


	//----- nvinfo : EIATTR_REGCOUNT
	.align		4
.L_71:
        /*01b0*/ 	.byte	0x04, 0x2f
        /*01b2*/ 	.short	(.L_73 - .L_72)
	.align		4
.L_72:
        /*01b4*/ 	.word	index@(_Z26compositeBorelMacLaurin_13PyPiy)
        /*01b8*/ 	.word	0x00000014


	//----- nvinfo : EIATTR_FRAME_SIZE
	.align		4
.L_73:
        /*01bc*/ 	.byte	0x04, 0x11
        /*01be*/ 	.short	(.L_75 - .L_74)
	.align		4
.L_74:
        /*01c0*/ 	.word	index@($__internal_7_$__cuda_sm20_rem_u64)
        /*01c4*/ 	.word	0x00000000


	//----- nvinfo : EIATTR_FRAME_SIZE
	.align		4
.L_75:
        /*01c8*/ 	.byte	0x04, 0x11
        /*01ca*/ 	.short	(.L_77 - .L_76)
	.align		4
.L_76:
        /*01cc*/ 	.word	index@(_Z26compositeBorelMacLaurin_13PyPiy)
        /*01d0*/ 	.word	0x00000000


	//----- nvinfo : EIATTR_REGCOUNT
	.align		4
.L_77:
        /*01d4*/ 	.byte	0x04, 0x2f
        /*01d6*/ 	.short	(.L_79 - .L_78)
	.align		4
.L_78:
        /*01d8*/ 	.word	index@(_Z26compositeBorelMacLaurin_14PyPiy)
        /*01dc*/ 	.word	0x00000014


	//----- nvinfo : EIATTR_FRAME_SIZE
	.align		4
.L_79:
        /*01e0*/ 	.byte	0x04, 0x11
        /*01e2*/ 	.short	(.L_81 - .L_80)
	.align		4
.L_80:
        /*01e4*/ 	.word	index@($__internal_6_$__cuda_sm20_rem_u64)
        /*01e8*/ 	.word	0x00000000


	//----- nvinfo : EIATTR_FRAME_SIZE
	.align		4
.L_81:
        /*01ec*/ 	.byte	0x04, 0x11
        /*01ee*/ 	.short	(.L_83 - .L_82)
	.align		4
.L_82:
        /*01f0*/ 	.word	index@(_Z26compositeBorelMacLaurin_14PyPiy)
        /*01f4*/ 	.word	0x00000000


	//----- nvinfo : EIATTR_REGCOUNT
	.align		4
.L_83:
        /*01f8*/ 	.byte	0x04, 0x2f
        /*01fa*/ 	.short	(.L_85 - .L_84)
	.align		4
.L_84:
        /*01fc*/ 	.word	index@(_Z26compositeBorelMacLaurin_15PyPiy)
        /*0200*/ 	.word	0x00000014


	//----- nvinfo : EIATTR_FRAME_SIZE
	.align		4
.L_85:
        /*0204*/ 	.byte	0x04, 0x11
        /*0206*/ 	.short	(.L_87 - .L_86)
	.align		4
.L_86:
        /*0208*/ 	.word	index@($__internal_5_$__cuda_sm20_rem_u64)
        /*020c*/ 	.word	0x00000000


	//----- nvinfo : EIATTR_FRAME_SIZE
	.align		4
.L_87:
        /*0210*/ 	.byte	0x04, 0x11
        /*0212*/ 	.short	(.L_89 - .L_88)
	.align		4
.L_88:
        /*0214*/ 	.word	index@(_Z26compositeBorelMacLaurin_15PyPiy)
        /*0218*/ 	.word	0x00000000


	//----- nvinfo : EIATTR_REGCOUNT
	.align		4
.L_89:
        /*021c*/ 	.byte	0x04, 0x2f
        /*021e*/ 	.short	(.L_91 - .L_90)
	.align		4
.L_90:
        /*0220*/ 	.word	index@(_Z26compositeBorelMacLaurin_16PyPiy)
        /*0224*/ 	.word	0x00000014


	//----- nvinfo : EIATTR_FRAME_SIZE
	.align		4
.L_91:
        /*0228*/ 	.byte	0x04, 0x11
        /*022a*/ 	.short	(.L_93 - .L_92)
	.align		4
.L_92:
        /*022c*/ 	.word	index@($__internal_4_$__cuda_sm20_rem_u64)
        /*0230*/ 	.word	0x00000000


	//----- nvinfo : EIATTR_FRAME_SIZE
	.align		4
.L_93:
        /*0234*/ 	.byte	0x04, 0x11
        /*0236*/ 	.short	(.L_95 - .L_94)
	.align		4
.L_94:
        /*0238*/ 	.word	index@(_Z26compositeBorelMacLaurin_16PyPiy)
        /*023c*/ 	.word	0x00000000


	//----- nvinfo : EIATTR_REGCOUNT
	.align		4
.L_95:
        /*0240*/ 	.byte	0x04, 0x2f
        /*0242*/ 	.short	(.L_97 - .L_96)
	.align		4
.L_96:
        /*0244*/ 	.word	index@(_Z26compositeBorelMacLaurin_17PyPiy)
        /*0248*/ 	.word	0x00000014


	//----- nvinfo : EIATTR_FRAME_SIZE
	.align		4
.L_97:
        /*024c*/ 	.byte	0x04, 0x11
        /*024e*/ 	.short	(.L_99 - .L_98)
	.align		4
.L_98:
        /*0250*/ 	.word	index@($__internal_3_$__cuda_sm20_rem_u64)
        /*0254*/ 	.word	0x00000000


	//----- nvinfo : EIATTR_FRAME_SIZE
	.align		4
.L_99:
        /*0258*/ 	.byte	0x04, 0x11
        /*025a*/ 	.short	(.L_101 - .L_100)
	.align		4
.L_100:
        /*025c*/ 	.word	index@(_Z26compositeBorelMacLaurin_17PyPiy)
        /*0260*/ 	.word	0x00000000


	//----- nvinfo : EIATTR_REGCOUNT
	.align		4
.L_101:
        /*0264*/ 	.byte	0x04, 0x2f
        /*0266*/ 	.short	(.L_103 - .L_102)
	.align		4
.L_102:
        /*0268*/ 	.word	index@(_Z26compositeBorelMacLaurin_18PyPiy)
        /*026c*/ 	.word	0x00000014


	//----- nvinfo : EIATTR_FRAME_SIZE
	.align		4
.L_103:
        /*0270*/ 	.byte	0x04, 0x11
        /*0272*/ 	.short	(.L_105 - .L_104)
	.align		4
.L_104:
        /*0274*/ 	.word	index@($__internal_2_$__cuda_sm20_rem_u64)
        /*0278*/ 	.word	0x00000000


	//----- nvinfo : EIATTR_FRAME_SIZE
	.align		4
.L_105:
        /*027c*/ 	.byte	0x04, 0x11
        /*027e*/ 	.short	(.L_107 - .L_106)
	.align		4
.L_106:
        /*0280*/ 	.word	index@(_Z26compositeBorelMacLaurin_18PyPiy)
        /*0284*/ 	.word	0x00000000


	//----- nvinfo : EIATTR_REGCOUNT
	.align		4
.L_107:
        /*0288*/ 	.byte	0x04, 0x2f
        /*028a*/ 	.short	(.L_109 - .L_108)
	.align		4
.L_108:
        /*028c*/ 	.word	index@(_Z26compositeBorelMacLaurin_19PyPiy)
        /*0290*/ 	.word	0x00000014


	//----- nvinfo : EIATTR_FRAME_SIZE
	.align		4
.L_109:
        /*0294*/ 	.byte	0x04, 0x11
        /*0296*/ 	.short	(.L_111 - .L_110)
	.align		4
.L_110:
        /*0298*/ 	.word	index@($__internal_1_$__cuda_sm20_rem_u64)
        /*029c*/ 	.word	0x00000000


	//----- nvinfo : EIATTR_FRAME_SIZE
	.align		4
.L_111:
        /*02a0*/ 	.byte	0x04, 0x11
        /*02a2*/ 	.short	(.L_113 - .L_112)
	.align		4
.L_112:
        /*02a4*/ 	.word	index@(_Z26compositeBorelMacLaurin_19PyPiy)
        /*02a8*/ 	.word	0x00000000


	//----- nvinfo : EIATTR_REGCOUNT
	.align		4
.L_113:
        /*02ac*/ 	.byte	0x04, 0x2f
        /*02ae*/ 	.short	(.L_115 - .L_114)
	.align		4
.L_114:
        /*02b0*/ 	.word	index@(_Z26compositeBorelMacLaurin_20PyPiy)
        /*02b4*/ 	.word	0x00000014


	//----- nvinfo : EIATTR_FRAME_SIZE
	.align		4
.L_115:
        /*02b8*/ 	.byte	0x04, 0x11
        /*02ba*/ 	.short	(.L_117 - .L_116)
	.align		4
.L_116:
        /*02bc*/ 	.word	index@($__internal_0_$__cuda_sm20_rem_u64)
        /*02c0*/ 	.word	0x00000000


	//----- nvinfo : EIATTR_FRAME_SIZE
	.align		4
.L_117:
        /*02c4*/ 	.byte	0x04, 0x11
        /*02c6*/ 	.short	(.L_119 - .L_118)
	.align		4
.L_118:
        /*02c8*/ 	.word	index@(_Z26compositeBorelMacLaurin_20PyPiy)
        /*02cc*/ 	.word	0x00000000


	//----- nvinfo : EIATTR_MIN_STACK_SIZE
	.align		4
.L_119:
        /*02d0*/ 	.byte	0x04, 0x12
        /*02d2*/ 	.short	(.L_121 - .L_120)
	.align		4
.L_120:
        /*02d4*/ 	.word	index@(_Z26compositeBorelMacLaurin_20PyPiy)
        /*02d8*/ 	.word	0x00000000


	//----- nvinfo : EIATTR_MIN_STACK_SIZE
	.align		4
.L_121:
        /*02dc*/ 	.byte	0x04, 0x12
        /*02de*/ 	.short	(.L_123 - .L_122)
	.align		4
.L_122:
        /*02e0*/ 	.word	index@(_Z26compositeBorelMacLaurin_19PyPiy)
        /*02e4*/ 	.word	0x00000000


	//----- nvinfo : EIATTR_MIN_STACK_SIZE
	.align		4
.L_123:
        /*02e8*/ 	.byte	0x04, 0x12
        /*02ea*/ 	.short	(.L_125 - .L_124)
	.align		4
.L_124:
        /*02ec*/ 	.word	index@(_Z26compositeBorelMacLaurin_18PyPiy)
        /*02f0*/ 	.word	0x00000000


	//----- nvinfo : EIATTR_MIN_STACK_SIZE
	.align		4
.L_125:
        /*02f4*/ 	.byte	0x04, 0x12
        /*02f6*/ 	.short	(.L_127 - .L_126)
	.align		4
.L_126:
        /*02f8*/ 	.word	index@(_Z26compositeBorelMacLaurin_17PyPiy)
        /*02fc*/ 	.word	0x00000000


	//----- nvinfo : EIATTR_MIN_STACK_SIZE
	.align		4
.L_127:
        /*0300*/ 	.byte	0x04, 0x12
        /*0302*/ 	.short	(.L_129 - .L_128)
	.align		4
.L_128:
        /*0304*/ 	.word	index@(_Z26compositeBorelMacLaurin_16PyPiy)
        /*0308*/ 	.word	0x00000000


	//----- nvinfo : EIATTR_MIN_STACK_SIZE
	.align		4
.L_129:
        /*030c*/ 	.byte	0x04, 0x12
        /*030e*/ 	.short	(.L_131 - .L_130)
	.align		4
.L_130:
        /*0310*/ 	.word	index@(_Z26compositeBorelMacLaurin_15PyPiy)
        /*0314*/ 	.word	0x00000000


	//----- nvinfo : EIATTR_MIN_STACK_SIZE
	.align		4
.L_131:
        /*0318*/ 	.byte	0x04, 0x12
        /*031a*/ 	.short	(.L_133 - .L_132)
	.align		4
.L_132:
        /*031c*/ 	.word	index@(_Z26compositeBorelMacLaurin_14PyPiy)
        /*0320*/ 	.word	0x00000000


	//----- nvinfo : EIATTR_MIN_STACK_SIZE
	.align		4
.L_133:
        /*0324*/ 	.byte	0x04, 0x12
        /*0326*/ 	.short	(.L_135 - .L_134)
	.align		4
.L_134:
        /*0328*/ 	.word	index@(_Z26compositeBorelMacLaurin_13PyPiy)
        /*032c*/ 	.word	0x00000000


	//----- nvinfo : EIATTR_MIN_STACK_SIZE
	.align		4
.L_135:
        /*0330*/ 	.byte	0x04, 0x12
        /*0332*/ 	.short	(.L_137 - .L_136)
	.align		4
.L_136:
        /*0334*/ 	.word	index@(_Z26compositeBorelMacLaurin_12PyPiy)
        /*0338*/ 	.word	0x00000000


	//----- nvinfo : EIATTR_MIN_STACK_SIZE
	.align		4
.L_137:
        /*033c*/ 	.byte	0x04, 0x12
        /*033e*/ 	.short	(.L_139 - .L_138)
	.align		4
.L_138:
        /*0340*/ 	.word	index@(_Z26compositeBorelMacLaurin_11PyPiy)
        /*0344*/ 	.word	0x00000000


	//----- nvinfo : EIATTR_MIN_STACK_SIZE
	.align		4
.L_139:
        /*0348*/ 	.byte	0x04, 0x12
        /*034a*/ 	.short	(.L_141 - .L_140)
	.align		4
.L_140:
        /*034c*/ 	.word	index@(_Z26compositeBorelMacLaurin_10PyPiy)
        /*0350*/ 	.word	0x00000000


	//----- nvinfo : EIATTR_MIN_STACK_SIZE
	.align		4
.L_141:
        /*0354*/ 	.byte	0x04, 0x12
        /*0356*/ 	.short	(.L_143 - .L_142)
	.align		4
.L_142:
        /*0358*/ 	.word	index@(_Z26compositeBorelMacLaurin_09PyPiy)
        /*035c*/ 	.word	0x00000000


	//----- nvinfo : EIATTR_MIN_STACK_SIZE
	.align		4
.L_143:
        /*0360*/ 	.byte	0x04, 0x12
        /*0362*/ 	.short	(.L_145 - .L_144)
	.align		4
.L_144:
        /*0364*/ 	.word	index@(_Z26compositeBorelMacLaurin_08PyPiy)
        /*0368*/ 	.word	0x00000000


	//----- nvinfo : EIATTR_MIN_STACK_SIZE
	.align		4
.L_145:
        /*036c*/ 	.byte	0x04, 0x12
        /*036e*/ 	.short	(.L_147 - .L_146)
	.align		4
.L_146:
        /*0370*/ 	.word	index@(_Z26compositeBorelMacLaurin_07PyPiy)
        /*0374*/ 	.word	0x00000000


	//----- nvinfo : EIATTR_MIN_STACK_SIZE
	.align		4
.L_147:
        /*0378*/ 	.byte	0x04, 0x12
        /*037a*/ 	.short	(.L_149 - .L_148)
	.align		4
.L_148:
        /*037c*/ 	.word	index@(_Z26compositeBorelMacLaurin_06PyPiy)
        /*0380*/ 	.word	0x00000000


	//----- nvinfo : EIATTR_MIN_STACK_SIZE
	.align		4
.L_149:
        /*0384*/ 	.byte	0x04, 0x12
        /*0386*/ 	.short	(.L_151 - .L_150)
	.align		4
.L_150:
        /*0388*/ 	.word	index@(_Z26compositeBorelMacLaurin_05PyPiy)
        /*038c*/ 	.word	0x00000000


	//----- nvinfo : EIATTR_MIN_STACK_SIZE
	.align		4
.L_151:
        /*0390*/ 	.byte	0x04, 0x12
        /*0392*/ 	.short	(.L_153 - .L_152)
	.align		4
.L_152:
        /*0394*/ 	.word	index@(_Z26compositeBorelMacLaurin_04PyPiy)
        /*0398*/ 	.word	0x00000000


	//----- nvinfo : EIATTR_MIN_STACK_SIZE
	.align		4
.L_153:
        /*039c*/ 	.byte	0x04, 0x12
        /*039e*/ 	.short	(.L_155 - .L_154)
	.align		4
.L_154:
        /*03a0*/ 	.word	index@(_Z26compositeBorelMacLaurin_03PyPiy)
        /*03a4*/ 	.word	0x00000000


	//----- nvinfo : EIATTR_MIN_STACK_SIZE
	.align		4
.L_155:
        /*03a8*/ 	.byte	0x04, 0x12
        /*03aa*/ 	.short	(.L_157 - .L_156)
	.align		4
.L_156:
        /*03ac*/ 	.word	index@(_Z26compositeBorelMacLaurin_02PyPiy)
        /*03b0*/ 	.word	0x00000000


	//----- nvinfo : EIATTR_MIN_STACK_SIZE
	.align		4
.L_157:
        /*03b4*/ 	.byte	0x04, 0x12
        /*03b6*/ 	.short	(.L_159 - .L_158)
	.align		4
.L_158:
        /*03b8*/ 	.word	index@(_Z26compositeBorelMacLaurin_01PyPiy)
        /*03bc*/ 	.word	0x00000000
.L_159:


//--------------------- .nv.compat                --------------------------
	.section	.nv.compat,"",@"SHT_CUDA_COMPAT_INFO"
	.align	4
        /*0000*/ 	.byte	0x02, 0x09, 0x00, 0x00, 0x02, 0x02, 0x01, 0x00, 0x02, 0x05, 0x05, 0x00, 0x03, 0x07, 0x01, 0x01
        /*0010*/ 	.byte	0x02, 0x03, 0x00, 0x00, 0x02, 0x06, 0x01, 0x00, 0x04, 0x0b, 0x08, 0x00, 0x09, 0x00, 0x00, 0x00
        /*0020*/ 	.byte	0x00, 0x00, 0x00, 0x00


//--------------------- .nv.info._Z26compositeBorelMacLaurin_20PyPiy --------------------------
	.section	.nv.info._Z26compositeBorelMacLaurin_20PyPiy,"",@"SHT_CUDA_INFO"
	.sectionflags	@""
	.align	4


	//----- nvinfo : EIATTR_CUDA_API_VERSION
	.align		4
        /*0000*/ 	.byte	0x04, 0x37
        /*0002*/ 	.short	(.L_161 - .L_160)
.L_160:
        /*0004*/ 	.word	0x00000082


	//----- nvinfo : EIATTR_KPARAM_INFO
	.align		4
.L_161:
        /*0008*/ 	.byte	0x04, 0x17
        /*000a*/ 	.short	(.L_163 - .L_162)
.L_162:
        /*000c*/ 	.word	0x00000000
        /*0010*/ 	.short	0x0002
        /*0012*/ 	.short	0x0010
        /*0014*/ 	.byte	0x00, 0xf0, 0x21, 0x00


	//----- nvinfo : EIATTR_KPARAM_INFO
	.align		4
.L_163:
        /*0018*/ 	.byte	0x04, 0x17
        /*001a*/ 	.short	(.L_165 - .L_164)
.L_164:
        /*001c*/ 	.word	0x00000000
        /*0020*/ 	.short	0x0001
        /*0022*/ 	.short	0x0008
        /*0024*/ 	.byte	0x00, 0xf5, 0x21, 0x00


	//----- nvinfo : EIATTR_KPARAM_INFO
	.align		4
.L_165:
        /*0028*/ 	.byte	0x04, 0x17
        /*002a*/ 	.short	(.L_167 - .L_166)
.L_166:
        /*002c*/ 	.word	0x00000000
        /*0030*/ 	.short	0x0000
        /*0032*/ 	.short	0x0000
        /*0034*/ 	.byte	0x00, 0xf5, 0x21, 0x00


	//----- nvinfo : EIATTR_SPARSE_MMA_MASK
	.align		4
.L_167:
        /*0038*/ 	.byte	0x03, 0x50
        /*003a*/ 	.short	0x0000


	//----- nvinfo : EIATTR_MAXREG_COUNT
	.align		4
        /*003c*/ 	.byte	0x03, 0x1b
        /*003e*/ 	.short	0x00ff


	//----- nvinfo : EIATTR_MERCURY_ISA_VERSION
	.align		4
        /*0040*/ 	.byte	0x03, 0x5f
        /*0042*/ 	.short	0x0101


	//----- nvinfo : EIATTR_VRC_CTA_INIT_COUNT
	.align		4
        /*0044*/ 	.byte	0x02, 0x4a
	.zero		1
	.zero		1


	//----- nvinfo : EIATTR_EXIT_INSTR_OFFSETS
	.align		4
        /*0048*/ 	.byte	0x04, 0x1c
        /*004a*/ 	.short	(.L_169 - .L_168)


	//   ....[0]....
.L_168:
        /*004c*/ 	.word	0x00000090


	//   ....[1]....
        /*0050*/ 	.word	0x00000390


	//   ....[2]....
        /*0054*/ 	.word	0x000003f0


	//----- nvinfo : EIATTR_CRS_STACK_SIZE
	.align		4
.L_169:
        /*0058*/ 	.byte	0x04, 0x1e
        /*005a*/ 	.short	(.L_171 - .L_170)
.L_170:
        /*005c*/ 	.word	0x00000000


	//----- nvinfo : EIATTR_CBANK_PARAM_SIZE
	.align		4
.L_171:
        /*0060*/ 	.byte	0x03, 0x19
        /*0062*/ 	.short	0x0018


	//----- nvinfo : EIATTR_PARAM_CBANK
	.align		4
        /*0064*/ 	.byte	0x04, 0x0a
        /*0066*/ 	.short	(.L_173 - .L_172)
	.align		4
.L_172:
        /*0068*/ 	.word	index@(.nv.constant0._Z26compositeBorelMacLaurin_20PyPiy)
        /*006c*/ 	.short	0x0380
        /*006e*/ 	.short	0x0018


	//----- nvinfo : EIATTR_SW_WAR
	.align		4
.L_173:
        /*0070*/ 	.byte	0x04, 0x36
        /*0072*/ 	.short	(.L_175 - .L_174)
.L_174:
        /*0074*/ 	.word	0x00000008
.L_175:


//--------------------- .nv.info._Z26compositeBorelMacLaurin_19PyPiy --------------------------
	.section	.nv.info._Z26compositeBorelMacLaurin_19PyPiy,"",@"SHT_CUDA_INFO"
	.sectionflags	@""
	.align	4


	//----- nvinfo : EIATTR_CUDA_API_VERSION
	.align		4
        /*0000*/ 	.byte	0x04, 0x37
        /*0002*/ 	.short	(.L_177 - .L_176)
.L_176:
        /*0004*/ 	.word	0x00000082


	//----- nvinfo : EIATTR_KPARAM_INFO
	.align		4
.L_177:
        /*0008*/ 	.byte	0x04, 0x17
        /*000a*/ 	.short	(.L_179 - .L_178)
.L_178:
        /*000c*/ 	.word	0x00000000
        /*0010*/ 	.short	0x0002
        /*0012*/ 	.short	0x0010
        /*0014*/ 	.byte	0x00, 0xf0, 0x21, 0x00


	//----- nvinfo : EIATTR_KPARAM_INFO
	.align		4
.L_179:
        /*0018*/ 	.byte	0x04, 0x17
        /*001a*/ 	.short	(.L_181 - .L_180)
.L_180:
        /*001c*/ 	.word	0x00000000
        /*0020*/ 	.short	0x0001
        /*0022*/ 	.short	0x0008
        /*0024*/ 	.byte	0x00, 0xf5, 0x21, 0x00


	//----- nvinfo : EIATTR_KPARAM_INFO
	.align		4
.L_181:
        /*0028*/ 	.byte	0x04, 0x17
        /*002a*/ 	.short	(.L_183 - .L_182)
.L_182:
        /*002c*/ 	.word	0x00000000
        /*0030*/ 	.short	0x0000
        /*0032*/ 	.short	0x0000
        /*0034*/ 	.byte	0x00, 0xf5, 0x21, 0x00


	//----- nvinfo : EIATTR_SPARSE_MMA_MASK
	.align		4
.L_183:
        /*0038*/ 	.byte	0x03, 0x50
        /*003a*/ 	.short	0x0000


	//----- nvinfo : EIATTR_MAXREG_COUNT
	.align		4
        /*003c*/ 	.byte	0x03, 0x1b
        /*003e*/ 	.short	0x00ff


	//----- nvinfo : EIATTR_MERCURY_ISA_VERSION
	.align		4
        /*0040*/ 	.byte	0x03, 0x5f
        /*0042*/ 	.short	0x0101


	//----- nvinfo : EIATTR_VRC_CTA_INIT_COUNT
	.align		4
        /*0044*/ 	.byte	0x02, 0x4a
	.zero		1
	.zero		1


	//----- nvinfo : EIATTR_EXIT_INSTR_OFFSETS
	.align		4
        /*0048*/ 	.byte	0x04, 0x1c
        /*004a*/ 	.short	(.L_185 - .L_184)


	//   ....[0]....
.L_184:
        /*004c*/ 	.word	0x00000090


	//   ....[1]....
        /*0050*/ 	.word	0x00000390


	//   ....[2]....
        /*0054*/ 	.word	0x000003f0


	//----- nvinfo : EIATTR_CRS_STACK_SIZE
	.align		4
.L_185:
        /*0058*/ 	.byte	0x04, 0x1e
        /*005a*/ 	.short	(.L_187 - .L_186)
.L_186:
        /*005c*/ 	.word	0x00000000


	//----- nvinfo : EIATTR_CBANK_PARAM_SIZE
	.align		4
.L_187:
        /*0060*/ 	.byte	0x03, 0x19
        /*0062*/ 	.short	0x0018


	//----- nvinfo : EIATTR_PARAM_CBANK
	.align		4
        /*0064*/ 	.byte	0x04, 0x0a
        /*0066*/ 	.short	(.L_189 - .L_188)
	.align		4
.L_188:
        /*0068*/ 	.word	index@(.nv.constant0._Z26compositeBorelMacLaurin_19PyPiy)
        /*006c*/ 	.short	0x0380
        /*006e*/ 	.short	0x0018


	//----- nvinfo : EIATTR_SW_WAR
	.align		4
.L_189:
        /*0070*/ 	.byte	0x04, 0x36
        /*0072*/ 	.short	(.L_191 - .L_190)
.L_190:
        /*0074*/ 	.word	0x00000008
.L_191:


//--------------------- .nv.info._Z26compositeBorelMacLaurin_18PyPiy --------------------------
	.section	.nv.info._Z26compositeBorelMacLaurin_18PyPiy,"",@"SHT_CUDA_INFO"
	.sectionflags	@""
	.align	4


	//----- nvinfo : EIATTR_CUDA_API_VERSION
	.align		4
        /*0000*/ 	.byte	0x04, 0x37
        /*0002*/ 	.short	(.L_193 - .L_192)
.L_192:
        /*0004*/ 	.word	0x00000082


	//----- nvinfo : EIATTR_KPARAM_INFO
	.align		4
.L_193:
        /*0008*/ 	.byte	0x04, 0x17
        /*000a*/ 	.short	(.L_195 - .L_194)
.L_194:
        /*000c*/ 	.word	0x00000000
        /*0010*/ 	.short	0x0002
        /*0012*/ 	.short	0x0010
        /*0014*/ 	.byte	0x00, 0xf0, 0x21, 0x00


	//----- nvinfo : EIATTR_KPARAM_INFO
	.align		4
.L_195:
        /*0018*/ 	.byte	0x04, 0x17
        /*001a*/ 	.short	(.L_197 - .L_196)
.L_196:
        /*001c*/ 	.word	0x00000000
        /*0020*/ 	.short	0x0001
        /*0022*/ 	.short	0x0008
        /*0024*/ 	.byte	0x00, 0xf5, 0x21, 0x00


	//----- nvinfo : EIATTR_KPARAM_INFO
	.align		4
.L_197:
        /*0028*/ 	.byte	0x04, 0x17
        /*002a*/ 	.short	(.L_199 - .L_198)
.L_198:
        /*002c*/ 	.word	0x00000000
        /*0030*/ 	.short	0x0000
        /*0032*/ 	.short	0x0000
        /*0034*/ 	.byte	0x00, 0xf5, 0x21, 0x00


	//----- nvinfo : EIATTR_SPARSE_MMA_MASK
	.align		4
.L_199:
        /*0038*/ 	.byte	0x03, 0x50
        /*003a*/ 	.short	0x0000


	//----- nvinfo : EIATTR_MAXREG_COUNT
	.align		4
        /*003c*/ 	.byte	0x03, 0x1b
        /*003e*/ 	.short	0x00ff


	//----- nvinfo : EIATTR_MERCURY_ISA_VERSION
	.align		4
        /*0040*/ 	.byte	0x03, 0x5f
        /*0042*/ 	.short	0x0101


	//----- nvinfo : EIATTR_VRC_CTA_INIT_COUNT
	.align		4
        /*0044*/ 	.byte	0x02, 0x4a
	.zero		1
	.zero		1


	//----- nvinfo : EIATTR_EXIT_INSTR_OFFSETS
	.align		4
        /*0048*/ 	.byte	0x04, 0x1c
        /*004a*/ 	.short	(.L_201 - .L_200)


	//   ....[0]....
.L_200:
        /*004c*/ 	.word	0x00000090


	//   ....[1]....
        /*0050*/ 	.word	0x00000390


	//   ....[2]....
        /*0054*/ 	.word	0x000003f0


	//----- nvinfo : EIATTR_CRS_STACK_SIZE
	.align		4
.L_201:
        /*0058*/ 	.byte	0x04, 0x1e
        /*005a*/ 	.short	(.L_203 - .L_202)
.L_202:
        /*005c*/ 	.word	0x00000000


	//----- nvinfo : EIATTR_CBANK_PARAM_SIZE
	.align		4
.L_203:
        /*0060*/ 	.byte	0x03, 0x19
        /*0062*/ 	.short	0x0018


	//----- nvinfo : EIATTR_PARAM_CBANK
	.align		4
        /*0064*/ 	.byte	0x04, 0x0a
        /*0066*/ 	.short	(.L_205 - .L_204)
	.align		4
.L_204:
        /*0068*/ 	.word	index@(.nv.constant0._Z26compositeBorelMacLaurin_18PyPiy)
        /*006c*/ 	.short	0x0380
        /*006e*/ 	.short	0x0018


	//----- nvinfo : EIATTR_SW_WAR
	.align		4
.L_205:
        /*0070*/ 	.byte	0x04, 0x36
        /*0072*/ 	.short	(.L_207 - .L_206)
.L_206:
        /*0074*/ 	.word	0x00000008
.L_207:


//--------------------- .nv.info._Z26compositeBorelMacLaurin_17PyPiy --------------------------
	.section	.nv.info._Z26compositeBorelMacLaurin_17PyPiy,"",@"SHT_CUDA_INFO"
	.sectionflags	@""
	.align	4


	//----- nvinfo : EIATTR_CUDA_API_VERSION
	.align		4
        /*0000*/ 	.byte	0x04, 0x37
        /*0002*/ 	.short	(.L_209 - .L_208)
.L_208:
        /*0004*/ 	.word	0x00000082


	//----- nvinfo : EIATTR_KPARAM_INFO
	.align		4
.L_209:
        /*0008*/ 	.byte	0x04, 0x17
        /*000a*/ 	.short	(.L_211 - .L_210)
.L_210:
        /*000c*/ 	.word	0x00000000
        /*0010*/ 	.short	0x0002
        /*0012*/ 	.short	0x0010
        /*0014*/ 	.byte	0x00, 0xf0, 0x21, 0x00


	//----- nvinfo : EIATTR_KPARAM_INFO
	.align		4
.L_211:
        /*0018*/ 	.byte	0x04, 0x17
        /*001a*/ 	.short	(.L_213 - .L_212)
.L_212:
        /*001c*/ 	.word	0x00000000
        /*0020*/ 	.short	0x0001
        /*0022*/ 	.short	0x0008
        /*0024*/ 	.byte	0x00, 0xf5, 0x21, 0x00


	//----- nvinfo : EIATTR_KPARAM_INFO
	.align		4
.L_213:
        /*0028*/ 	.byte	0x04, 0x17
        /*002a*/ 	.short	(.L_215 - .L_214)
.L_214:
        /*002c*/ 	.word	0x00000000
        /*0030*/ 	.short	0x0000
        /*0032*/ 	.short	0x0000
        /*0034*/ 	.byte	0x00, 0xf5, 0x21, 0x00


	//----- nvinfo : EIATTR_SPARSE_MMA_MASK
	.align		4
.L_215:
        /*0038*/ 	.byte	0x03, 0x50
        /*003a*/ 	.short	0x0000


	//----- nvinfo : EIATTR_MAXREG_COUNT
	.align		4
        /*003c*/ 	.byte	0x03, 0x1b
        /*003e*/ 	.short	0x00ff


	//----- nvinfo : EIATTR_MERCURY_ISA_VERSION
	.align		4
        /*0040*/ 	.byte	0x03, 0x5f
        /*0042*/ 	.short	0x0101


	//----- nvinfo : EIATTR_VRC_CTA_INIT_COUNT
	.align		4
        /*0044*/ 	.byte	0x02, 0x4a
	.zero		1
	.zero		1


	//----- nvinfo : EIATTR_EXIT_INSTR_OFFSETS
	.align		4
        /*0048*/ 	.byte	0x04, 0x1c
        /*004a*/ 	.short	(.L_217 - .L_216)


	//   ....[0]....
.L_216:
        /*004c*/ 	.word	0x00000090


	//   ....[1]....
        /*0050*/ 	.word	0x00000390


	//   ....[2]....
        /*0054*/ 	.word	0x000003f0


	//----- nvinfo : EIATTR_CRS_STACK_SIZE
	.align		4
.L_217:
        /*0058*/ 	.byte	0x04, 0x1e
        /*005a*/ 	.short	(.L_219 - .L_218)
.L_218:
        /*005c*/ 	.word	0x00000000


	//----- nvinfo : EIATTR_CBANK_PARAM_SIZE
	.align		4
.L_219:
        /*0060*/ 	.byte	0x03, 0x19
        /*0062*/ 	.short	0x0018


	//----- nvinfo : EIATTR_PARAM_CBANK
	.align		4
        /*0064*/ 	.byte	0x04, 0x0a
        /*0066*/ 	.short	(.L_221 - .L_220)
	.align		4
.L_220:
        /*0068*/ 	.word	index@(.nv.constant0._Z26compositeBorelMacLaurin_17PyPiy)
        /*006c*/ 	.short	0x0380
        /*006e*/ 	.short	0x0018


	//----- nvinfo : EIATTR_SW_WAR
	.align		4
.L_221:
        /*0070*/ 	.byte	0x04, 0x36
        /*0072*/ 	.short	(.L_223 - .L_222)
.L_222:
        /*0074*/ 	.word	0x00000008
.L_223:


//--------------------- .nv.info._Z26compositeBorelMacLaurin_16PyPiy --------------------------
	.section	.nv.info._Z26compositeBorelMacLaurin_16PyPiy,"",@"SHT_CUDA_INFO"
	.sectionflags	@""
	.align	4


	//----- nvinfo : EIATTR_CUDA_API_VERSION
	.align		4
        /*0000*/ 	.byte	0x04, 0x37
        /*0002*/ 	.short	(.L_225 - .L_224)
.L_224:
        /*0004*/ 	.word	0x00000082


	//----- nvinfo : EIATTR_KPARAM_INFO
	.align		4
.L_225:
        /*0008*/ 	.byte	0x04, 0x17
        /*000a*/ 	.short	(.L_227 - .L_226)
.L_226:
        /*000c*/ 	.word	0x00000000
        /*0010*/ 	.short	0x0002
        /*0012*/ 	.short	0x0010
        /*0014*/ 	.byte	0x00, 0xf0, 0x21, 0x00


	//----- nvinfo : EIATTR_KPARAM_INFO
	.align		4
.L_227:
        /*0018*/ 	.byte	0x04, 0x17
        /*001a*/ 	.short	(.L_229 - .L_228)
.L_228:
        /*001c*/ 	.word	0x00000000
        /*0020*/ 	.short	0x0001
        /*0022*/ 	.short	0x0008
        /*0024*/ 	.byte	0x00, 0xf5, 0x21, 0x00


	//----- nvinfo : EIATTR_KPARAM_INFO
	.align		4
.L_229:
        /*0028*/ 	.byte	0x04, 0x17
        /*002a*/ 	.short	(.L_231 - .L_230)
.L_230:
        /*002c*/ 	.word	0x00000000
        /*0030*/ 	.short	0x0000
        /*0032*/ 	.short	0x0000
        /*0034*/ 	.byte	0x00, 0xf5, 0x21, 0x00


	//----- nvinfo : EIATTR_SPARSE_MMA_MASK
	.align		4
.L_231:
        /*0038*/ 	.byte	0x03, 0x50
        /*003a*/ 	.short	0x0000


	//----- nvinfo : EIATTR_MAXREG_COUNT
	.align		4
        /*003c*/ 	.byte	0x03, 0x1b
        /*003e*/ 	.short	0x00ff


	//----- nvinfo : EIATTR_MERCURY_ISA_VERSION
	.align		4
        /*0040*/ 	.byte	0x03, 0x5f
        /*0042*/ 	.short	0x0101


	//----- nvinfo : EIATTR_VRC_CTA_INIT_COUNT
	.align		4
        /*0044*/ 	.byte	0x02, 0x4a
	.zero		1
	.zero		1


	//----- nvinfo : EIATTR_EXIT_INSTR_OFFSETS
	.align		4
        /*0048*/ 	.byte	0x04, 0x1c
        /*004a*/ 	.short	(.L_233 - .L_232)


	//   ....[0]....
.L_232:
        /*004c*/ 	.word	0x00000090


	//   ....[1]....
        /*0050*/ 	.word	0x00000390


	//   ....[2]....
        /*0054*/ 	.word	0x000003f0


	//----- nvinfo : EIATTR_CRS_STACK_SIZE
	.align		4
.L_233:
        /*0058*/ 	.byte	0x04, 0x1e
        /*005a*/ 	.short	(.L_235 - .L_234)
.L_234:
        /*005c*/ 	.word	0x00000000


	//----- nvinfo : EIATTR_CBANK_PARAM_SIZE
	.align		4
.L_235:
        /*0060*/ 	.byte	0x03, 0x19
        /*0062*/ 	.short	0x0018


	//----- nvinfo : EIATTR_PARAM_CBANK
	.align		4
        /*0064*/ 	.byte	0x04, 0x0a
        /*0066*/ 	.short	(.L_237 - .L_236)
	.align		4
.L_236:
        /*0068*/ 	.word	index@(.nv.constant0._Z26compositeBorelMacLaurin_16PyPiy)
        /*006c*/ 	.short	0x0380
        /*006e*/ 	.short	0x0018


	//----- nvinfo : EIATTR_SW_WAR
	.align		4
.L_237:
        /*0070*/ 	.byte	0x04, 0x36
        /*0072*/ 	.short	(.L_239 - .L_238)
.L_238:
        /*0074*/ 	.word	0x00000008
.L_239:


//--------------------- .nv.info._Z26compositeBorelMacLaurin_15PyPiy --------------------------
	.section	.nv.info._Z26compositeBorelMacLaurin_15PyPiy,"",@"SHT_CUDA_INFO"
	.sectionflags	@""
	.align	4


	//----- nvinfo : EIATTR_CUDA_API_VERSION
	.align		4
        /*0000*/ 	.byte	0x04, 0x37
        /*0002*/ 	.short	(.L_241 - .L_240)
.L_240:
        /*0004*/ 	.word	0x00000082


	//----- nvinfo : EIATTR_KPARAM_INFO
	.align		4
.L_241:
        /*0008*/ 	.byte	0x04, 0x17
        /*000a*/ 	.short	(.L_243 - .L_242)
.L_242:
        /*000c*/ 	.word	0x00000000
        /*0010*/ 	.short	0x0002
        /*0012*/ 	.short	0x0010
        /*0014*/ 	.byte	0x00, 0xf0, 0x21, 0x00


	//----- nvinfo : EIATTR_KPARAM_INFO
	.align		4
.L_243:
        /*0018*/ 	.byte	0x04, 0x17
        /*001a*/ 	.short	(.L_245 - .L_244)
.L_244:
        /*001c*/ 	.word	0x00000000
        /*0020*/ 	.short	0x0001
        /*0022*/ 	.short	0x0008
        /*0024*/ 	.byte	0x00, 0xf5, 0x21, 0x00


	//----- nvinfo : EIATTR_KPARAM_INFO
	.align		4
.L_245:
        /*0028*/ 	.byte	0x04, 0x17
        /*002a*/ 	.short	(.L_247 - .L_246)
.L_246:
        /*002c*/ 	.word	0x00000000
        /*0030*/ 	.short	0x0000
        /*0032*/ 	.short	0x0000
        /*0034*/ 	.byte	0x00, 0xf5, 0x21, 0x00


	//----- nvinfo : EIATTR_SPARSE_MMA_MASK
	.align		4
.L_247:
        /*0038*/ 	.byte	0x03, 0x50
        /*003a*/ 	.short	0x0000


	//----- nvinfo : EIATTR_MAXREG_COUNT
	.align		4
        /*003c*/ 	.byte	0x03, 0x1b
        /*003e*/ 	.short	0x00ff


	//----- nvinfo : EIATTR_MERCURY_ISA_VERSION
	.align		4
        /*0040*/ 	.byte	0x03, 0x5f
        /*0042*/ 	.short	0x0101


	//----- nvinfo : EIATTR_VRC_CTA_INIT_COUNT
	.align		4
        /*0044*/ 	.byte	0x02, 0x4a
	.zero		1
	.zero		1


	//----- nvinfo : EIATTR_EXIT_INSTR_OFFSETS
	.align		4
        /*0048*/ 	.byte	0x04, 0x1c
        /*004a*/ 	.short	(.L_249 - .L_248)


	//   ....[0]....
.L_248:
        /*004c*/ 	.word	0x00000090


	//   ....[1]....
        /*0050*/ 	.word	0x00000390


	//   ....[2]....
        /*0054*/ 	.word	0x000003f0


	//----- nvinfo : EIATTR_CRS_STACK_SIZE
	.align		4
.L_249:
        /*0058*/ 	.byte	0x04, 0x1e
        /*005a*/ 	.short	(.L_251 - .L_250)
.L_250:
        /*005c*/ 	.word	0x00000000


	//----- nvinfo : EIATTR_CBANK_PARAM_SIZE
	.align		4
.L_251:
        /*0060*/ 	.byte	0x03, 0x19
        /*0062*/ 	.short	0x0018


	//----- nvinfo : EIATTR_PARAM_CBANK
	.align		4
        /*0064*/ 	.byte	0x04, 0x0a
        /*0066*/ 	.short	(.L_253 - .L_252)
	.align		4
.L_252:
        /*0068*/ 	.word	index@(.nv.constant0._Z26compositeBorelMacLaurin_15PyPiy)
        /*006c*/ 	.short	0x0380
        /*006e*/ 	.short	0x0018


	//----- nvinfo : EIATTR_SW_WAR
	.align		4
.L_253:
        /*0070*/ 	.byte	0x04, 0x36
        /*0072*/ 	.short	(.L_255 - .L_254)
.L_254:
        /*0074*/ 	.word	0x00000008
.L_255:


//--------------------- .nv.info._Z26compositeBorelMacLaurin_14PyPiy --------------------------
	.section	.nv.info._Z26compositeBorelMacLaurin_14PyPiy,"",@"SHT_CUDA_INFO"
	.sectionflags	@""
	.align	4


	//----- nvinfo : EIATTR_CUDA_API_VERSION
	.align		4
        /*0000*/ 	.byte	0x04, 0x37
        /*0002*/ 	.short	(.L_257 - .L_256)
.L_256:
        /*0004*/ 	.word	0x00000082


	//----- nvinfo : EIATTR_KPARAM_INFO
	.align		4
.L_257:
        /*0008*/ 	.byte	0x04, 0x17
        /*000a*/ 	.short	(.L_259 - .L_258)
.L_258:
        /*000c*/ 	.word	0x00000000
        /*0010*/ 	.short	0x0002
        /*0012*/ 	.short	0x0010
        /*0014*/ 	.byte	0x00, 0xf0, 0x21, 0x00


	//----- nvinfo : EIATTR_KPARAM_INFO
	.align		4
.L_259:
        /*0018*/ 	.byte	0x04, 0x17
        /*001a*/ 	.short	(.L_261 - .L_260)
.L_260:
        /*001c*/ 	.word	0x00000000
        /*0020*/ 	.short	0x0001
        /*0022*/ 	.short	0x0008
        /*0024*/ 	.byte	0x00, 0xf5, 0x21, 0x00


	//----- nvinfo : EIATTR_KPARAM_INFO
	.align		4
.L_261:
        /*0028*/ 	.byte	0x04, 0x17
        /*002a*/ 	.short	(.L_263 - .L_262)
.L_262:
        /*002c*/ 	.word	0x00000000
        /*0030*/ 	.short	0x0000
        /*0032*/ 	.short	0x0000
        /*0034*/ 	.byte	0x00, 0xf5, 0x21, 0x00


	//----- nvinfo : EIATTR_SPARSE_MMA_MASK
	.align		4
.L_263:
        /*0038*/ 	.byte	0x03, 0x50
        /*003a*/ 	.short	0x0000


	//----- nvinfo : EIATTR_MAXREG_COUNT
	.align		4
        /*003c*/ 	.byte	0x03, 0x1b
        /*003e*/ 	.short	0x00ff


	//----- nvinfo : EIATTR_MERCURY_ISA_VERSION
	.align		4
        /*0040*/ 	.byte	0x03, 0x5f
        /*0042*/ 	.short	0x0101


	//----- nvinfo : EIATTR_VRC_CTA_INIT_COUNT
	.align		4
        /*0044*/ 	.byte	0x02, 0x4a
	.zero		1
	.zero		1


	//----- nvinfo : EIATTR_EXIT_INSTR_OFFSETS
	.align		4
        /*0048*/ 	.byte	0x04, 0x1c
        /*004a*/ 	.short	(.L_265 - .L_264)


	//   ....[0]....
.L_264:
        /*004c*/ 	.word	0x00000090


	//   ....[1]....
        /*0050*/ 	.word	0x00000390


	//   ....[2]....
        /*0054*/ 	.word	0x000003f0


	//----- nvinfo : EIATTR_CRS_STACK_SIZE
	.align		4
.L_265:
        /*0058*/ 	.byte	0x04, 0x1e
        /*005a*/ 	.short	(.L_267 - .L_266)
.L_266:
        /*005c*/ 	.word	0x00000000


	//----- nvinfo : EIATTR_CBANK_PARAM_SIZE
	.align		4
.L_267:
        /*0060*/ 	.byte	0x03, 0x19
        /*0062*/ 	.short	0x0018


	//----- nvinfo : EIATTR_PARAM_CBANK
	.align		4
        /*0064*/ 	.byte	0x04, 0x0a
        /*0066*/ 	.short	(.L_269 - .L_268)
	.align		4
.L_268:
        /*0068*/ 	.word	index@(.nv.constant0._Z26compositeBorelMacLaurin_14PyPiy)
        /*006c*/ 	.short	0x0380
        /*006e*/ 	.short	0x0018


	//----- nvinfo : EIATTR_SW_WAR
	.align		4
.L_269:
        /*0070*/ 	.byte	0x04, 0x36
        /*0072*/ 	.short	(.L_271 - .L_270)
.L_270:
        /*0074*/ 	.word	0x00000008
.L_271:


//--------------------- .nv.info._Z26compositeBorelMacLaurin_13PyPiy --------------------------
	.section	.nv.info._Z26compositeBorelMacLaurin_13PyPiy,"",@"SHT_CUDA_INFO"
	.sectionflags	@""
	.align	4


	//----- nvinfo : EIATTR_CUDA_API_VERSION
	.align		4
        /*0000*/ 	.byte	0x04, 0x37
        /*0002*/ 	.short	(.L_273 - .L_272)
.L_272:
        /*0004*/ 	.word	0x00000082


	//----- nvinfo : EIATTR_KPARAM_INFO
	.align		4
.L_273:
        /*0008*/ 	.byte	0x04, 0x17
        /*000a*/ 	.short	(.L_275 - .L_274)
.L_274:
        /*000c*/ 	.word	0x00000000
        /*0010*/ 	.short	0x0002
        /*0012*/ 	.short	0x0010
        /*0014*/ 	.byte	0x00, 0xf0, 0x21, 0x00


	//----- nvinfo : EIATTR_KPARAM_INFO
	.align		4
.L_275:
        /*0018*/ 	.byte	0x04, 0x17
        /*001a*/ 	.short	(.L_277 - .L_276)
.L_276:
        /*001c*/ 	.word	0x00000000
        /*0020*/ 	.short	0x0001
        /*0022*/ 	.short	0x0008
        /*0024*/ 	.byte	0x00, 0xf5, 0x21, 0x00


	//----- nvinfo : EIATTR_KPARAM_INFO
	.align		4
.L_277:
        /*0028*/ 	.byte	0x04, 0x17
        /*002a*/ 	.short	(.L_279 - .L_278)
.L_278:
        /*002c*/ 	.word	0x00000000
        /*0030*/ 	.short	0x0000
        /*0032*/ 	.short	0x0000
        /*0034*/ 	.byte	0x00, 0xf5, 0x21, 0x00


	//----- nvinfo : EIATTR_SPARSE_MMA_MASK
	.align		4
.L_279:
        /*0038*/ 	.byte	0x03, 0x50
        /*003a*/ 	.short	0x0000


	//----- nvinfo : EIATTR_MAXREG_COUNT
	.align		4
        /*003c*/ 	.byte	0x03, 0x1b
        /*003e*/ 	.short	0x00ff


	//----- nvinfo : EIATTR_MERCURY_ISA_VERSION
	.align		4
        /*0040*/ 	.byte	0x03, 0x5f
        /*0042*/ 	.short	0x0101


	//----- nvinfo : EIATTR_VRC_CTA_INIT_COUNT
	.align		4
        /*0044*/ 	.byte	0x02, 0x4a
	.zero		1
	.zero		1


	//----- nvinfo : EIATTR_EXIT_INSTR_OFFSETS
	.align		4
        /*0048*/ 	.byte	0x04, 0x1c
        /*004a*/ 	.short	(.L_281 - .L_280)


	//   ....[0]....
.L_280:
        /*004c*/ 	.word	0x00000090


	//   ....[1]....
        /*0050*/ 	.word	0x00000390


	//   ....[2]....
        /*0054*/ 	.word	0x000003f0


	//----- nvinfo : EIATTR_CRS_STACK_SIZE
	.align		4
.L_281:
        /*0058*/ 	.byte	0x04, 0x1e
        /*005a*/ 	.short	(.L_283 - .L_282)
.L_282:
        /*005c*/ 	.word	0x00000000


	//----- nvinfo : EIATTR_CBANK_PARAM_SIZE
	.align		4
.L_283:
        /*0060*/ 	.byte	0x03, 0x19
        /*0062*/ 	.short	0x0018


	//----- nvinfo : EIATTR_PARAM_CBANK
	.align		4
        /*0064*/ 	.byte	0x04, 0x0a
        /*0066*/ 	.short	(.L_285 - .L_284)
	.align		4
.L_284:
        /*0068*/ 	.word	index@(.nv.constant0._Z26compositeBorelMacLaurin_13PyPiy)
        /*006c*/ 	.short	0x0380
        /*006e*/ 	.short	0x0018


	//----- nvinfo : EIATTR_SW_WAR
	.align		4
.L_285:
        /*0070*/ 	.byte	0x04, 0x36
        /*0072*/ 	.short	(.L_287 - .L_286)
.L_286:
        /*0074*/ 	.word	0x00000008
.L_287:


//--------------------- .nv.info._Z26compositeBorelMacLaurin_12PyPiy --------------------------
	.section	.nv.info._Z26compositeBorelMacLaurin_12PyPiy,"",@"SHT_CUDA_INFO"
	.sectionflags	@""
	.align	4


	//----- nvinfo : EIATTR_CUDA_API_VERSION
	.align		4
        /*0000*/ 	.byte	0x04, 0x37
        /*0002*/ 	.short	(.L_289 - .L_288)
.L_288:
        /*0004*/ 	.word	0x00000082


	//----- nvinfo : EIATTR_KPARAM_INFO
	.align		4
.L_289:
        /*0008*/ 	.byte	0x04, 0x17
        /*000a*/ 	.short	(.L_291 - .L_290)
.L_290:
        /*000c*/ 	.word	0x00000000
        /*0010*/ 	.short	0x0002
        /*0012*/ 	.short	0x0010
        /*0014*/ 	.byte	0x00, 0xf0, 0x21, 0x00


	//----- nvinfo : EIATTR_KPARAM_INFO
	.align		4
.L_291:
        /*0018*/ 	.byte	0x04, 0x17
        /*001a*/ 	.short	(.L_293 - .L_292)
.L_292:
        /*001c*/ 	.word	0x00000000
        /*0020*/ 	.short	0x0001
        /*0022*/ 	.short	0x0008
        /*0024*/ 	.byte	0x00, 0xf5, 0x21, 0x00


	//----- nvinfo : EIATTR_KPARAM_INFO
	.align		4
.L_293:
        /*0028*/ 	.byte	0x04, 0x17
        /*002a*/ 	.short	(.L_295 - .L_294)
.L_294:
        /*002c*/ 	.word	0x00000000
        /*0030*/ 	.short	0x0000
        /*0032*/ 	.short	0x0000
        /*0034*/ 	.byte	0x00, 0xf5, 0x21, 0x00


	//----- nvinfo : EIATTR_SPARSE_MMA_MASK
	.align		4
.L_295:
        /*0038*/ 	.byte	0x03, 0x50
        /*003a*/ 	.short	0x0000


	//----- nvinfo : EIATTR_MAXREG_COUNT
	.align		4
        /*003c*/ 	.byte	0x03, 0x1b
        /*003e*/ 	.short	0x00ff


	//----- nvinfo : EIATTR_MERCURY_ISA_VERSION
	.align		4
        /*0040*/ 	.byte	0x03, 0x5f
        /*0042*/ 	.short	0x0101


	//----- nvinfo : EIATTR_VRC_CTA_INIT_COUNT
	.align		4
        /*0044*/ 	.byte	0x02, 0x4a
	.zero		1
	.zero		1


	//----- nvinfo : EIATTR_EXIT_INSTR_OFFSETS
	.align		4
        /*0048*/ 	.byte	0x04, 0x1c
        /*004a*/ 	.short	(.L_297 - .L_296)


	//   ....[0]....
.L_296:
        /*004c*/ 	.word	0x00000090


	//   ....[1]....
        /*0050*/ 	.word	0x00000390


	//   ....[2]....
        /*0054*/ 	.word	0x000003f0


	//----- nvinfo : EIATTR_CRS_STACK_SIZE
	.align		4
.L_297:
        /*0058*/ 	.byte	0x04, 0x1e
        /*005a*/ 	.short	(.L_299 - .L_298)
.L_298:
        /*005c*/ 	.word	0x00000000


	//----- nvinfo : EIATTR_CBANK_PARAM_SIZE
	.align		4
.L_299:
        /*0060*/ 	.byte	0x03, 0x19
        /*0062*/ 	.short	0x0018


	//----- nvinfo : EIATTR_PARAM_CBANK
	.align		4
        /*0064*/ 	.byte	0x04, 0x0a
        /*0066*/ 	.short	(.L_301 - .L_300)
	.align		4
.L_300:
        /*0068*/ 	.word	index@(.nv.constant0._Z26compositeBorelMacLaurin_12PyPiy)
        /*006c*/ 	.short	0x0380
        /*006e*/ 	.short	0x0018


	//----- nvinfo : EIATTR_SW_WAR
	.align		4
.L_301:
        /*0070*/ 	.byte	0x04, 0x36
        /*0072*/ 	.short	(.L_303 - .L_302)
.L_302:
        /*0074*/ 	.word	0x00000008
.L_303:


//--------------------- .nv.info._Z26compositeBorelMacLaurin_11PyPiy --------------------------
	.section	.nv.info._Z26compositeBorelMacLaurin_11PyPiy,"",@"SHT_CUDA_INFO"
	.sectionflags	@""
	.align	4


	//----- nvinfo : EIATTR_CUDA_API_VERSION
	.align		4
        /*0000*/ 	.byte	0x04, 0x37
        /*0002*/ 	.short	(.L_305 - .L_304)
.L_304:
        /*0004*/ 	.word	0x00000082


	//----- nvinfo : EIATTR_KPARAM_INFO
	.align		4
.L_305:
        /*0008*/ 	.byte	0x04, 0x17
        /*000a*/ 	.short	(.L_307 - .L_306)
.L_306:
        /*000c*/ 	.word	0x00000000
        /*0010*/ 	.short	0x0002
        /*0012*/ 	.short	0x0010
        /*0014*/ 	.byte	0x00, 0xf0, 0x21, 0x00


	//----- nvinfo : EIATTR_KPARAM_INFO
	.align		4
.L_307:
        /*0018*/ 	.byte	0x04, 0x17
        /*001a*/ 	.short	(.L_309 - .L_308)
.L_308:
        /*001c*/ 	.word	0x00000000
        /*0020*/ 	.short	0x0001
        /*0022*/ 	.short	0x0008
        /*0024*/ 	.byte	0x00, 0xf5, 0x21, 0x00


	//----- nvinfo : EIATTR_KPARAM_INFO
	.align		4
.L_309:
        /*0028*/ 	.byte	0x04, 0x17
        /*002a*/ 	.short	(.L_311 - .L_310)
.L_310:
        /*002c*/ 	.word	0x00000000
        /*0030*/ 	.short	0x0000
        /*0032*/ 	.short	0x0000
        /*0034*/ 	.byte	0x00, 0xf5, 0x21, 0x00


	//----- nvinfo : EIATTR_SPARSE_MMA_MASK
	.align		4
.L_311:
        /*0038*/ 	.byte	0x03, 0x50
        /*003a*/ 	.short	0x0000


	//----- nvinfo : EIATTR_MAXREG_COUNT
	.align		4
        /*003c*/ 	.byte	0x03, 0x1b
        /*003e*/ 	.short	0x00ff


	//----- nvinfo : EIATTR_MERCURY_ISA_VERSION
	.align		4
        /*0040*/ 	.byte	0x03, 0x5f
        /*0042*/ 	.short	0x0101


	//----- nvinfo : EIATTR_VRC_CTA_INIT_COUNT
	.align		4
        /*0044*/ 	.byte	0x02, 0x4a
	.zero		1
	.zero		1


	//----- nvinfo : EIATTR_EXIT_INSTR_OFFSETS
	.align		4
        /*0048*/ 	.byte	0x04, 0x1c
        /*004a*/ 	.short	(.L_313 - .L_312)


	//   ....[0]....
.L_312:
        /*004c*/ 	.word	0x00000090


	//   ....[1]....
        /*0050*/ 	.word	0x00000390


	//   ....[2]....
        /*0054*/ 	.word	0x000003f0


	//----- nvinfo : EIATTR_CRS_STACK_SIZE
	.align		4
.L_313:
        /*0058*/ 	.byte	0x04, 0x1e
        /*005a*/ 	.short	(.L_315 - .L_314)
.L_314:
        /*005c*/ 	.word	0x00000000


	//----- nvinfo : EIATTR_CBANK_PARAM_SIZE
	.align		4
.L_315:
        /*0060*/ 	.byte	0x03, 0x19
        /*0062*/ 	.short	0x0018


	//----- nvinfo : EIATTR_PARAM_CBANK
	.align		4
        /*0064*/ 	.byte	0x04, 0x0a
        /*0066*/ 	.short	(.L_317 - .L_316)
	.align		4
.L_316:
        /*0068*/ 	.word	index@(.nv.constant0._Z26compositeBorelMacLaurin_11PyPiy)
        /*006c*/ 	.short	0x0380
        /*006e*/ 	.short	0x0018


	//----- nvinfo : EIATTR_SW_WAR
	.align		4
.L_317:
        /*0070*/ 	.byte	0x04, 0x36
        /*0072*/ 	.short	(.L_319 - .L_318)
.L_318:
        /*0074*/ 	.word	0x00000008
.L_319:


//--------------------- .nv.info._Z26compositeBorelMacLaurin_10PyPiy --------------------------
	.section	.nv.info._Z26compositeBorelMacLaurin_10PyPiy,"",@"SHT_CUDA_INFO"
	.sectionflags	@""
	.align	4


	//----- nvinfo : EIATTR_CUDA_API_VERSION
	.align		4
        /*0000*/ 	.byte	0x04, 0x37
        /*0002*/ 	.short	(.L_321 - .L_320)
.L_320:
        /*0004*/ 	.word	0x00000082


	//----- nvinfo : EIATTR_KPARAM_INFO
	.align		4
.L_321:
        /*0008*/ 	.byte	0x04, 0x17
        /*000a*/ 	.short	(.L_323 - .L_322)
.L_322:
        /*000c*/ 	.word	0x00000000
        /*0010*/ 	.short	0x0002
        /*0012*/ 	.short	0x0010
        /*0014*/ 	.byte	0x00, 0xf0, 0x21, 0x00


	//----- nvinfo : EIATTR_KPARAM_INFO
	.align		4
.L_323:
        /*0018*/ 	.byte	0x04, 0x17
        /*001a*/ 	.short	(.L_325 - .L_324)
.L_324:
        /*001c*/ 	.word	0x00000000
        /*0020*/ 	.short	0x0001
        /*0022*/ 	.short	0x0008
        /*0024*/ 	.byte	0x00, 0xf5, 0x21, 0x00


	//----- nvinfo : EIATTR_KPARAM_INFO
	.align		4
.L_325:
        /*0028*/ 	.byte	0x04, 0x17
        /*002a*/ 	.short	(.L_327 - .L_326)
.L_326:
        /*002c*/ 	.word	0x00000000
        /*0030*/ 	.short	0x0000
        /*0032*/ 	.short	0x0000
        /*0034*/ 	.byte	0x00, 0xf5, 0x21, 0x00


	//----- nvinfo : EIATTR_SPARSE_MMA_MASK
	.align		4
.L_327:
        /*0038*/ 	.byte	0x03, 0x50
        /*003a*/ 	.short	0x0000


	//----- nvinfo : EIATTR_MAXREG_COUNT
	.align		4
        /*003c*/ 	.byte	0x03, 0x1b
        /*003e*/ 	.short	0x00ff


	//----- nvinfo : EIATTR_MERCURY_ISA_VERSION
	.align		4
        /*0040*/ 	.byte	0x03, 0x5f
        /*0042*/ 	.short	0x0101


	//----- nvinfo : EIATTR_VRC_CTA_INIT_COUNT
	.align		4
        /*0044*/ 	.byte	0x02, 0x4a
	.zero		1
	.zero		1


	//----- nvinfo : EIATTR_EXIT_INSTR_OFFSETS
	.align		4
        /*0048*/ 	.byte	0x04, 0x1c
        /*004a*/ 	.short	(.L_329 - .L_328)


	//   ....[0]....
.L_328:
        /*004c*/ 	.word	0x00000090


	//   ....[1]....
        /*0050*/ 	.word	0x00000390


	//   ....[2]....
        /*0054*/ 	.word	0x000003f0


	//----- nvinfo : EIATTR_CRS_STACK_SIZE
	.align		4
.L_329:
        /*0058*/ 	.byte	0x04, 0x1e
        /*005a*/ 	.short	(.L_331 - .L_330)
.L_330:
        /*005c*/ 	.word	0x00000000


	//----- nvinfo : EIATTR_CBANK_PARAM_SIZE
	.align		4
.L_331:
        /*0060*/ 	.byte	0x03, 0x19
        /*0062*/ 	.short	0x0018


	//----- nvinfo : EIATTR_PARAM_CBANK
	.align		4
        /*0064*/ 	.byte	0x04, 0x0a
        /*0066*/ 	.short	(.L_333 - .L_332)
	.align		4
.L_332:
        /*0068*/ 	.word	index@(.nv.constant0._Z26compositeBorelMacLaurin_10PyPiy)
        /*006c*/ 	.short	0x0380
        /*006e*/ 	.short	0x0018


	//----- nvinfo : EIATTR_SW_WAR
	.align		4
.L_333:
        /*0070*/ 	.byte	0x04, 0x36
        /*0072*/ 	.short	(.L_335 - .L_334)
.L_334:
        /*0074*/ 	.word	0x00000008
.L_335:


//--------------------- .nv.info._Z26compositeBorelMacLaurin_09PyPiy --------------------------
	.section	.nv.info._Z26compositeBorelMacLaurin_09PyPiy,"",@"SHT_CUDA_INFO"
	.sectionflags	@""
	.align	4


	//----- nvinfo : EIATTR_CUDA_API_VERSION
	.align		4
        /*0000*/ 	.byte	0x04, 0x37
        /*0002*/ 	.short	(.L_337 - .L_336)
.L_336:
        /*0004*/ 	.word	0x00000082


	//----- nvinfo : EIATTR_KPARAM_INFO
	.align		4
.L_337:
        /*0008*/ 	.byte	0x04, 0x17
        /*000a*/ 	.short	(.L_339 - .L_338)
.L_338:
        /*000c*/ 	.word	0x00000000
        /*0010*/ 	.short	0x0002
        /*0012*/ 	.short	0x0010
        /*0014*/ 	.byte	0x00, 0xf0, 0x21, 0x00


	//----- nvinfo : EIATTR_KPARAM_INFO
	.align		4
.L_339:
        /*0018*/ 	.byte	0x04, 0x17
        /*001a*/ 	.short	(.L_341 - .L_340)
.L_340:
        /*001c*/ 	.word	0x00000000
        /*0020*/ 	.short	0x0001
        /*0022*/ 	.short	0x0008
        /*0024*/ 	.byte	0x00, 0xf5, 0x21, 0x00


	//----- nvinfo : EIATTR_KPARAM_INFO
	.align		4
.L_341:
        /*0028*/ 	.byte	0x04, 0x17
        /*002a*/ 	.short	(.L_343 - .L_342)
.L_342:
        /*002c*/ 	.word	0x00000000
        /*0030*/ 	.short	0x0000
        /*0032*/ 	.short	0x0000
        /*0034*/ 	.byte	0x00, 0xf5, 0x21, 0x00


	//----- nvinfo : EIATTR_SPARSE_MMA_MASK
	.align		4
.L_343:
        /*0038*/ 	.byte	0x03, 0x50
        /*003a*/ 	.short	0x0000


	//----- nvinfo : EIATTR_MAXREG_COUNT
	.align		4
        /*003c*/ 	.byte	0x03, 0x1b
        /*003e*/ 	.short	0x00ff


	//----- nvinfo : EIATTR_MERCURY_ISA_VERSION
	.align		4
        /*0040*/ 	.byte	0x03, 0x5f
        /*0042*/ 	.short	0x0101


	//----- nvinfo : EIATTR_VRC_CTA_INIT_COUNT
	.align		4
        /*0044*/ 	.byte	0x02, 0x4a
	.zero		1
	.zero		1


	//----- nvinfo : EIATTR_EXIT_INSTR_OFFSETS
	.align		4
        /*0048*/ 	.byte	0x04, 0x1c
        /*004a*/ 	.short	(.L_345 - .L_344)


	//   ....[0]....
.L_344:
        /*004c*/ 	.word	0x00000090


	//   ....[1]....
        /*0050*/ 	.word	0x00000390


	//   ....[2]....
        /*0054*/ 	.word	0x000003f0


	//----- nvinfo : EIATTR_CRS_STACK_SIZE
	.align		4
.L_345:
        /*0058*/ 	.byte	0x04, 0x1e
        /*005a*/ 	.short	(.L_347 - .L_346)
.L_346:
        /*005c*/ 	.word	0x00000000


	//----- nvinfo : EIATTR_CBANK_PARAM_SIZE
	.align		4
.L_347:
        /*0060*/ 	.byte	0x03, 0x19
        /*0062*/ 	.short	0x0018


	//----- nvinfo : EIATTR_PARAM_CBANK
	.align		4
        /*0064*/ 	.byte	0x04, 0x0a
        /*0066*/ 	.short	(.L_349 - .L_348)
	.align		4
.L_348:
        /*0068*/ 	.word	index@(.nv.constant0._Z26compositeBorelMacLaurin_09PyPiy)
        /*006c*/ 	.short	0x0380
        /*006e*/ 	.short	0x0018


	//----- nvinfo : EIATTR_SW_WAR
	.align		4
.L_349:
        /*0070*/ 	.byte	0x04, 0x36
        /*0072*/ 	.short	(.L_351 - .L_350)
.L_350:
        /*0074*/ 	.word	0x00000008
.L_351:


//--------------------- .nv.info._Z26compositeBorelMacLaurin_08PyPiy --------------------------
	.section	.nv.info._Z26compositeBorelMacLaurin_08PyPiy,"",@"SHT_CUDA_INFO"
	.sectionflags	@""
	.align	4


	//----- nvinfo : EIATTR_CUDA_API_VERSION
	.align		4
        /*0000*/ 	.byte	0x04, 0x37
        /*0002*/ 	.short	(.L_353 - .L_352)
.L_352:
        /*0004*/ 	.word	0x00000082


	//----- nvinfo : EIATTR_KPARAM_INFO
	.align		4
.L_353:
        /*0008*/ 	.byte	0x04, 0x17
        /*000a*/ 	.short	(.L_355 - .L_354)
.L_354:
        /*000c*/ 	.word	0x00000000
        /*0010*/ 	.short	0x0002
        /*0012*/ 	.short	0x0010
        /*0014*/ 	.byte	0x00, 0xf0, 0x21, 0x00


	//----- nvinfo : EIATTR_KPARAM_INFO
	.align		4
.L_355:
        /*0018*/ 	.byte	0x04, 0x17
        /*001a*/ 	.short	(.L_357 - .L_356)
.L_356:
        /*001c*/ 	.word	0x00000000
        /*0020*/ 	.short	0x0001
        /*0022*/ 	.short	0x0008
        /*0024*/ 	.byte	0x00, 0xf5, 0x21, 0x00


	//----- nvinfo : EIATTR_KPARAM_INFO
	.align		4
.L_357:
        /*0028*/ 	.byte	0x04, 0x17
        /*002a*/ 	.short	(.L_359 - .L_358)
.L_358:
        /*002c*/ 	.word	0x00000000
        /*0030*/ 	.short	0x0000
        /*0032*/ 	.short	0x0000
        /*0034*/ 	.byte	0x00, 0xf5, 0x21, 0x00


	//----- nvinfo : EIATTR_SPARSE_MMA_MASK
	.align		4
.L_359:
        /*0038*/ 	.byte	0x03, 0x50
        /*003a*/ 	.short	0x0000


	//----- nvinfo : EIATTR_MAXREG_COUNT
	.align		4
        /*003c*/ 	.byte	0x03, 0x1b
        /*003e*/ 	.short	0x00ff


	//----- nvinfo : EIATTR_MERCURY_ISA_VERSION
	.align		4
        /*0040*/ 	.byte	0x03, 0x5f
        /*0042*/ 	.short	0x0101


	//----- nvinfo : EIATTR_VRC_CTA_INIT_COUNT
	.align		4
        /*0044*/ 	.byte	0x02, 0x4a
	.zero		1
	.zero		1


	//----- nvinfo : EIATTR_EXIT_INSTR_OFFSETS
	.align		4
        /*0048*/ 	.byte	0x04, 0x1c
        /*004a*/ 	.short	(.L_361 - .L_360)


	//   ....[0]....
.L_360:
        /*004c*/ 	.word	0x00000090


	//   ....[1]....
        /*0050*/ 	.word	0x00000390


	//   ....[2]....
        /*0054*/ 	.word	0x000003f0


	//----- nvinfo : EIATTR_CRS_STACK_SIZE
	.align		4
.L_361:
        /*0058*/ 	.byte	0x04, 0x1e
        /*005a*/ 	.short	(.L_363 - .L_362)
.L_362:
        /*005c*/ 	.word	0x00000000


	//----- nvinfo : EIATTR_CBANK_PARAM_SIZE
	.align		4
.L_363:
        /*0060*/ 	.byte	0x03, 0x19
        /*0062*/ 	.short	0x0018


	//----- nvinfo : EIATTR_PARAM_CBANK
	.align		4
        /*0064*/ 	.byte	0x04, 0x0a
        /*0066*/ 	.short	(.L_365 - .L_364)
	.align		4
.L_364:
        /*0068*/ 	.word	index@(.nv.constant0._Z26compositeBorelMacLaurin_08PyPiy)
        /*006c*/ 	.short	0x0380
        /*006e*/ 	.short	0x0018


	//----- nvinfo : EIATTR_SW_WAR
	.align		4
.L_365:
        /*0070*/ 	.byte	0x04, 0x36
        /*0072*/ 	.short	(.L_367 - .L_366)
.L_366:
        /*0074*/ 	.word	0x00000008
.L_367:


//--------------------- .nv.info._Z26compositeBorelMacLaurin_07PyPiy --------------------------
	.section	.nv.info._Z26compositeBorelMacLaurin_07PyPiy,"",@"SHT_CUDA_INFO"
	.sectionflags	@""
	.align	4


	//----- nvinfo : EIATTR_CUDA_API_VERSION
	.align		4
        /*0000*/ 	.byte	0x04, 0x37
        /*0002*/ 	.short	(.L_369 - .L_368)
.L_368:
        /*0004*/ 	.word	0x00000082


	//----- nvinfo : EIATTR_KPARAM_INFO
	.align		4
.L_369:
        /*0008*/ 	.byte	0x04, 0x17
        /*000a*/ 	.short	(.L_371 - .L_370)
.L_370:
        /*000c*/ 	.word	0x00000000
        /*0010*/ 	.short	0x0002
        /*0012*/ 	.short	0x0010
        /*0014*/ 	.byte	0x00, 0xf0, 0x21, 0x00


	//----- nvinfo : EIATTR_KPARAM_INFO
	.align		4
.L_371:
        /*0018*/ 	.byte	0x04, 0x17
        /*001a*/ 	.short	(.L_373 - .L_372)
.L_372:
        /*001c*/ 	.word	0x00000000
        /*0020*/ 	.short	0x0001
        /*0022*/ 	.short	0x0008
        /*0024*/ 	.byte	0x00, 0xf5, 0x21, 0x00


	//----- nvinfo : EIATTR_KPARAM_INFO
	.align		4
.L_373:
        /*0028*/ 	.byte	0x04, 0x17
        /*002a*/ 	.short	(.L_375 - .L_374)
.L_374:
        /*002c*/ 	.word	0x00000000
        /*0030*/ 	.short	0x0000
        /*0032*/ 	.short	0x0000
        /*0034*/ 	.byte	0x00, 0xf5, 0x21, 0x00


	//----- nvinfo : EIATTR_SPARSE_MMA_MASK
	.align		4
.L_375:
        /*0038*/ 	.byte	0x03, 0x50
        /*003a*/ 	.short	0x0000


	//----- nvinfo : EIATTR_MAXREG_COUNT
	.align		4
        /*003c*/ 	.byte	0x03, 0x1b
        /*003e*/ 	.short	0x00ff


	//----- nvinfo : EIATTR_MERCURY_ISA_VERSION
	.align		4
        /*0040*/ 	.byte	0x03, 0x5f
        /*0042*/ 	.short	0x0101


	//----- nvinfo : EIATTR_VRC_CTA_INIT_COUNT
	.align		4
        /*0044*/ 	.byte	0x02, 0x4a
	.zero		1
	.zero		1


	//----- nvinfo : EIATTR_EXIT_INSTR_OFFSETS
	.align		4
        /*0048*/ 	.byte	0x04, 0x1c
        /*004a*/ 	.short	(.L_377 - .L_376)


	//   ....[0]....
.L_376:
        /*004c*/ 	.word	0x00000090


	//   ....[1]....
        /*0050*/ 	.word	0x00000390


	//   ....[2]....
        /*0054*/ 	.word	0x000003f0


	//----- nvinfo : EIATTR_CRS_STACK_SIZE
	.align		4
.L_377:
        /*0058*/ 	.byte	0x04, 0x1e
        /*005a*/ 	.short	(.L_379 - .L_378)
.L_378:
        /*005c*/ 	.word	0x00000000


	//----- nvinfo : EIATTR_CBANK_PARAM_SIZE
	.align		4
.L_379:
        /*0060*/ 	.byte	0x03, 0x19
        /*0062*/ 	.short	0x0018


	//----- nvinfo : EIATTR_PARAM_CBANK
	.align		4
        /*0064*/ 	.byte	0x04, 0x0a
        /*0066*/ 	.short	(.L_381 - .L_380)
	.align		4
.L_380:
        /*0068*/ 	.word	index@(.nv.constant0._Z26compositeBorelMacLaurin_07PyPiy)
        /*006c*/ 	.short	0x0380
        /*006e*/ 	.short	0x0018


	//----- nvinfo : EIATTR_SW_WAR
	.align		4
.L_381:
        /*0070*/ 	.byte	0x04, 0x36
        /*0072*/ 	.short	(.L_383 - .L_382)
.L_382:
        /*0074*/ 	.word	0x00000008
.L_383:


//--------------------- .nv.info._Z26compositeBorelMacLaurin_06PyPiy --------------------------
	.section	.nv.info._Z26compositeBorelMacLaurin_06PyPiy,"",@"SHT_CUDA_INFO"
	.sectionflags	@""
	.align	4


	//----- nvinfo : EIATTR_CUDA_API_VERSION
	.align		4
        /*0000*/ 	.byte	0x04, 0x37
        /*0002*/ 	.short	(.L_385 - .L_384)
.L_384:
        /*0004*/ 	.word	0x00000082


	//----- nvinfo : EIATTR_KPARAM_INFO
	.align		4
.L_385:
        /*0008*/ 	.byte	0x04, 0x17
        /*000a*/ 	.short	(.L_387 - .L_386)
.L_386:
        /*000c*/ 	.word	0x00000000
        /*0010*/ 	.short	0x0002
        /*0012*/ 	.short	0x0010
        /*0014*/ 	.byte	0x00, 0xf0, 0x21, 0x00


	//----- nvinfo : EIATTR_KPARAM_INFO
	.align		4
.L_387:
        /*0018*/ 	.byte	0x04, 0x17
        /*001a*/ 	.short	(.L_389 - .L_388)
.L_388:
        /*001c*/ 	.word	0x00000000
        /*0020*/ 	.short	0x0001
        /*0022*/ 	.short	0x0008
        /*0024*/ 	.byte	0x00, 0xf5, 0x21, 0x00


	//----- nvinfo : EIATTR_KPARAM_INFO
	.align		4
.L_389:
        /*0028*/ 	.byte	0x04, 0x17
        /*002a*/ 	.short	(.L_391 - .L_390)
.L_390:
        /*002c*/ 	.word	0x00000000
        /*0030*/ 	.short	0x0000
        /*0032*/ 	.short	0x0000
        /*0034*/ 	.byte	0x00, 0xf5, 0x21, 0x00


	//----- nvinfo : EIATTR_SPARSE_MMA_MASK
	.align		4
.L_391:
        /*0038*/ 	.byte	0x03, 0x50
        /*003a*/ 	.short	0x0000


	//----- nvinfo : EIATTR_MAXREG_COUNT
	.align		4
        /*003c*/ 	.byte	0x03, 0x1b
        /*003e*/ 	.short	0x00ff


	//----- nvinfo : EIATTR_MERCURY_ISA_VERSION
	.align		4
        /*0040*/ 	.byte	0x03, 0x5f
        /*0042*/ 	.short	0x0101


	//----- nvinfo : EIATTR_VRC_CTA_INIT_COUNT
	.align		4
        /*0044*/ 	.byte	0x02, 0x4a
	.zero		1
	.zero		1


	//----- nvinfo : EIATTR_EXIT_INSTR_OFFSETS
	.align		4
        /*0048*/ 	.byte	0x04, 0x1c
        /*004a*/ 	.short	(.L_393 - .L_392)


	//   ....[0]....
.L_392:
        /*004c*/ 	.word	0x00000090


	//   ....[1]....
        /*0050*/ 	.word	0x00000390


	//   ....[2]....
        /*0054*/ 	.word	0x000003f0


	//----- nvinfo : EIATTR_CRS_STACK_SIZE
	.align		4
.L_393:
        /*0058*/ 	.byte	0x04, 0x1e
        /*005a*/ 	.short	(.L_395 - .L_394)
.L_394:
        /*005c*/ 	.word	0x00000000


	//----- nvinfo : EIATTR_CBANK_PARAM_SIZE
	.align		4
.L_395:
        /*0060*/ 	.byte	0x03, 0x19
        /*0062*/ 	.short	0x0018


	//----- nvinfo : EIATTR_PARAM_CBANK
	.align		4
        /*0064*/ 	.byte	0x04, 0x0a
        /*0066*/ 	.short	(.L_397 - .L_396)
	.align		4
.L_396:
        /*0068*/ 	.word	index@(.nv.constant0._Z26compositeBorelMacLaurin_06PyPiy)
        /*006c*/ 	.short	0x0380
        /*006e*/ 	.short	0x0018


	//----- nvinfo : EIATTR_SW_WAR
	.align		4
.L_397:
        /*0070*/ 	.byte	0x04, 0x36
        /*0072*/ 	.short	(.L_399 - .L_398)
.L_398:
        /*0074*/ 	.word	0x00000008
.L_399:


//--------------------- .nv.info._Z26compositeBorelMacLaurin_05PyPiy --------------------------
	.section	.nv.info._Z26compositeBorelMacLaurin_05PyPiy,"",@"SHT_CUDA_INFO"
	.sectionflags	@""
	.align	4


	//----- nvinfo : EIATTR_CUDA_API_VERSION
	.align		4
        /*0000*/ 	.byte	0x04, 0x37
        /*0002*/ 	.short	(.L_401 - .L_400)
.L_400:
        /*0004*/ 	.word	0x00000082


	//----- nvinfo : EIATTR_KPARAM_INFO
	.align		4
.L_401:
        /*0008*/ 	.byte	0x04, 0x17
        /*000a*/ 	.short	(.L_403 - .L_402)
.L_402:
        /*000c*/ 	.word	0x00000000
        /*0010*/ 	.short	0x0002
        /*0012*/ 	.short	0x0010
        /*0014*/ 	.byte	0x00, 0xf0, 0x21, 0x00


	//----- nvinfo : EIATTR_KPARAM_INFO
	.align		4
.L_403:
        /*0018*/ 	.byte	0x04, 0x17
        /*001a*/ 	.short	(.L_405 - .L_404)
.L_404:
        /*001c*/ 	.word	0x00000000
        /*0020*/ 	.short	0x0001
        /*0022*/ 	.short	0x0008
        /*0024*/ 	.byte	0x00, 0xf5, 0x21, 0x00


	//----- nvinfo : EIATTR_KPARAM_INFO
	.align		4
.L_405:
        /*0028*/ 	.byte	0x04, 0x17
        /*002a*/ 	.short	(.L_407 - .L_406)
.L_406:
        /*002c*/ 	.word	0x00000000
        /*0030*/ 	.short	0x0000
        /*0032*/ 	.short	0x0000
        /*0034*/ 	.byte	0x00, 0xf5, 0x21, 0x00


	//----- nvinfo : EIATTR_SPARSE_MMA_MASK
	.align		4
.L_407:
        /*0038*/ 	.byte	0x03, 0x50
        /*003a*/ 	.short	0x0000


	//----- nvinfo : EIATTR_MAXREG_COUNT
	.align		4
        /*003c*/ 	.byte	0x03, 0x1b
        /*003e*/ 	.short	0x00ff


	//----- nvinfo : EIATTR_MERCURY_ISA_VERSION
	.align		4
        /*0040*/ 	.byte	0x03, 0x5f
        /*0042*/ 	.short	0x0101


	//----- nvinfo : EIATTR_VRC_CTA_INIT_COUNT
	.align		4
        /*0044*/ 	.byte	0x02, 0x4a
	.zero		1
	.zero		1


	//----- nvinfo : EIATTR_EXIT_INSTR_OFFSETS
	.align		4
        /*0048*/ 	.byte	0x04, 0x1c
        /*004a*/ 	.short	(.L_409 - .L_408)


	//   ....[0]....
.L_408:
        /*004c*/ 	.word	0x00000090


	//   ....[1]....
        /*0050*/ 	.word	0x00000390


	//   ....[2]....
        /*0054*/ 	.word	0x000003f0


	//----- nvinfo : EIATTR_CRS_STACK_SIZE
	.align		4
.L_409:
        /*0058*/ 	.byte	0x04, 0x1e
        /*005a*/ 	.short	(.L_411 - .L_410)
.L_410:
        /*005c*/ 	.word	0x00000000


	//----- nvinfo : EIATTR_CBANK_PARAM_SIZE
	.align		4
.L_411:
        /*0060*/ 	.byte	0x03, 0x19
        /*0062*/ 	.short	0x0018


	//----- nvinfo : EIATTR_PARAM_CBANK
	.align		4
        /*0064*/ 	.byte	0x04, 0x0a
        /*0066*/ 	.short	(.L_413 - .L_412)
	.align		4
.L_412:
        /*0068*/ 	.word	index@(.nv.constant0._Z26compositeBorelMacLaurin_05PyPiy)
        /*006c*/ 	.short	0x0380
        /*006e*/ 	.short	0x0018


	//----- nvinfo : EIATTR_SW_WAR
	.align		4
.L_413:
        /*0070*/ 	.byte	0x04, 0x36
        /*0072*/ 	.short	(.L_415 - .L_414)
.L_414:
        /*0074*/ 	.word	0x00000008
.L_415:


//--------------------- .nv.info._Z26compositeBorelMacLaurin_04PyPiy --------------------------
	.section	.nv.info._Z26compositeBorelMacLaurin_04PyPiy,"",@"SHT_CUDA_INFO"
	.sectionflags	@""
	.align	4


	//----- nvinfo : EIATTR_CUDA_API_VERSION
	.align		4
        /*0000*/ 	.byte	0x04, 0x37
        /*0002*/ 	.short	(.L_417 - .L_416)
.L_416:
        /*0004*/ 	.word	0x00000082


	//----- nvinfo : EIATTR_KPARAM_INFO
	.align		4
.L_417:
        /*0008*/ 	.byte	0x04, 0x17
        /*000a*/ 	.short	(.L_419 - .L_418)
.L_418:
        /*000c*/ 	.word	0x00000000
        /*0010*/ 	.short	0x0002
        /*0012*/ 	.short	0x0010
        /*0014*/ 	.byte	0x00, 0xf0, 0x21, 0x00


	//----- nvinfo : EIATTR_KPARAM_INFO
	.align		4
.L_419:
        /*0018*/ 	.byte	0x04, 0x17
        /*001a*/ 	.short	(.L_421 - .L_420)
.L_420:
        /*001c*/ 	.word	0x00000000
        /*0020*/ 	.short	0x0001
        /*0022*/ 	.short	0x0008
        /*0024*/ 	.byte	0x00, 0xf5, 0x21, 0x00


	//----- nvinfo : EIATTR_KPARAM_INFO
	.align		4
.L_421:
        /*0028*/ 	.byte	0x04, 0x17
        /*002a*/ 	.short	(.L_423 - .L_422)
.L_422:
        /*002c*/ 	.word	0x00000000
        /*0030*/ 	.short	0x0000
        /*0032*/ 	.short	0x0000
        /*0034*/ 	.byte	0x00, 0xf5, 0x21, 0x00


	//----- nvinfo : EIATTR_SPARSE_MMA_MASK
	.align		4
.L_423:
        /*0038*/ 	.byte	0x03, 0x50
        /*003a*/ 	.short	0x0000


	//----- nvinfo : EIATTR_MAXREG_COUNT
	.align		4
        /*003c*/ 	.byte	0x03, 0x1b
        /*003e*/ 	.short	0x00ff


	//----- nvinfo : EIATTR_MERCURY_ISA_VERSION
	.align		4
        /*0040*/ 	.byte	0x03, 0x5f
        /*0042*/ 	.short	0x0101


	//----- nvinfo : EIATTR_VRC_CTA_INIT_COUNT
	.align		4
        /*0044*/ 	.byte	0x02, 0x4a
	.zero		1
	.zero		1


	//----- nvinfo : EIATTR_EXIT_INSTR_OFFSETS
	.align		4
        /*0048*/ 	.byte	0x04, 0x1c
        /*004a*/ 	.short	(.L_425 - .L_424)


	//   ....[0]....
.L_424:
        /*004c*/ 	.word	0x00000090


	//   ....[1]....
        /*0050*/ 	.word	0x00000390


	//   ....[2]....
        /*0054*/ 	.word	0x000003f0


	//----- nvinfo : EIATTR_CRS_STACK_SIZE
	.align		4
.L_425:
        /*0058*/ 	.byte	0x04, 0x1e
        /*005a*/ 	.short	(.L_427 - .L_426)
.L_426:
        /*005c*/ 	.word	0x00000000


	//----- nvinfo : EIATTR_CBANK_PARAM_SIZE
	.align		4
.L_427:
        /*0060*/ 	.byte	0x03, 0x19
        /*0062*/ 	.short	0x0018


	//----- nvinfo : EIATTR_PARAM_CBANK
	.align		4
        /*0064*/ 	.byte	0x04, 0x0a
        /*0066*/ 	.short	(.L_429 - .L_428)
	.align		4
.L_428:
        /*0068*/ 	.word	index@(.nv.constant0._Z26compositeBorelMacLaurin_04PyPiy)
        /*006c*/ 	.short	0x0380
        /*006e*/ 	.short	0x0018


	//----- nvinfo : EIATTR_SW_WAR
	.align		4
.L_429:
        /*0070*/ 	.byte	0x04, 0x36
        /*0072*/ 	.short	(.L_431 - .L_430)
.L_430:
        /*0074*/ 	.word	0x00000008
.L_431:


//--------------------- .nv.info._Z26compositeBorelMacLaurin_03PyPiy --------------------------
	.section	.nv.info._Z26compositeBorelMacLaurin_03PyPiy,"",@"SHT_CUDA_INFO"
	.sectionflags	@""
	.align	4


	//----- nvinfo : EIATTR_CUDA_API_VERSION
	.align		4
        /*0000*/ 	.byte	0x04, 0x37
        /*0002*/ 	.short	(.L_433 - .L_432)
.L_432:
        /*0004*/ 	.word	0x00000082


	//----- nvinfo : EIATTR_KPARAM_INFO
	.align		4
.L_433:
        /*0008*/ 	.byte	0x04, 0x17
        /*000a*/ 	.short	(.L_435 - .L_434)
.L_434:
        /*000c*/ 	.word	0x00000000
        /*0010*/ 	.short	0x0002
        /*0012*/ 	.short	0x0010
        /*0014*/ 	.byte	0x00, 0xf0, 0x21, 0x00


	//----- nvinfo : EIATTR_KPARAM_INFO
	.align		4
.L_435:
        /*0018*/ 	.byte	0x04, 0x17
        /*001a*/ 	.short	(.L_437 - .L_436)
.L_436:
        /*001c*/ 	.word	0x00000000
        /*0020*/ 	.short	0x0001
        /*0022*/ 	.short	0x0008
        /*0024*/ 	.byte	0x00, 0xf5, 0x21, 0x00


	//----- nvinfo : EIATTR_KPARAM_INFO
	.align		4
.L_437:
        /*0028*/ 	.byte	0x04, 0x17
        /*002a*/ 	.short	(.L_439 - .L_438)
.L_438:
        /*002c*/ 	.word	0x00000000
        /*0030*/ 	.short	0x0000
        /*0032*/ 	.short	0x0000
        /*0034*/ 	.byte	0x00, 0xf5, 0x21, 0x00


	//----- nvinfo : EIATTR_SPARSE_MMA_MASK
	.align		4
.L_439:
        /*0038*/ 	.byte	0x03, 0x50
        /*003a*/ 	.short	0x0000


	//----- nvinfo : EIATTR_MAXREG_COUNT
	.align		4
        /*003c*/ 	.byte	0x03, 0x1b
        /*003e*/ 	.short	0x00ff


	//----- nvinfo : EIATTR_MERCURY_ISA_VERSION
	.align		4
        /*0040*/ 	.byte	0x03, 0x5f
        /*0042*/ 	.short	0x0101


	//----- nvinfo : EIATTR_VRC_CTA_INIT_COUNT
	.align		4
        /*0044*/ 	.byte	0x02, 0x4a
	.zero		1
	.zero		1


	//----- nvinfo : EIATTR_EXIT_INSTR_OFFSETS
	.align		4
        /*0048*/ 	.byte	0x04, 0x1c
        /*004a*/ 	.short	(.L_441 - .L_440)


	//   ....[0]....
.L_440:
        /*004c*/ 	.word	0x00000090


	//   ....[1]....
        /*0050*/ 	.word	0x00000110


	//   ....[2]....
        /*0054*/ 	.word	0x000003b0


	//   ....[3]....
        /*0058*/ 	.word	0x00000410


	//----- nvinfo : EIATTR_CRS_STACK_SIZE
	.align		4
.L_441:
        /*005c*/ 	.byte	0x04, 0x1e
        /*005e*/ 	.short	(.L_443 - .L_442)
.L_442:
        /*0060*/ 	.word	0x00000000


	//----- nvinfo : EIATTR_CBANK_PARAM_SIZE
	.align		4
.L_443:
        /*0064*/ 	.byte	0x03, 0x19
        /*0066*/ 	.short	0x0018


	//----- nvinfo : EIATTR_PARAM_CBANK
	.align		4
        /*0068*/ 	.byte	0x04, 0x0a
        /*006a*/ 	.short	(.L_445 - .L_444)
	.align		4
.L_444:
        /*006c*/ 	.word	index@(.nv.constant0._Z26compositeBorelMacLaurin_03PyPiy)
        /*0070*/ 	.short	0x0380
        /*0072*/ 	.short	0x0018


	//----- nvinfo : EIATTR_SW_WAR
	.align		4
.L_445:
        /*0074*/ 	.byte	0x04, 0x36
        /*0076*/ 	.short	(.L_447 - .L_446)
.L_446:
        /*0078*/ 	.word	0x00000008
.L_447:


//--------------------- .nv.info._Z26compositeBorelMacLaurin_02PyPiy --------------------------
	.section	.nv.info._Z26compositeBorelMacLaurin_02PyPiy,"",@"SHT_CUDA_INFO"
	.sectionflags	@""
	.align	4


	//----- nvinfo : EIATTR_CUDA_API_VERSION
	.align		4
        /*0000*/ 	.byte	0x04, 0x37
        /*0002*/ 	.short	(.L_449 - .L_448)
.L_448:
        /*0004*/ 	.word	0x00000082


	//----- nvinfo : EIATTR_KPARAM_INFO
	.align		4
.L_449:
        /*0008*/ 	.byte	0x04, 0x17
        /*000a*/ 	.short	(.L_451 - .L_450)
.L_450:
        /*000c*/ 	.word	0x00000000
        /*0010*/ 	.short	0x0002
        /*0012*/ 	.short	0x0010
        /*0014*/ 	.byte	0x00, 0xf0, 0x21, 0x00


	//----- nvinfo : EIATTR_KPARAM_INFO
	.align		4
.L_451:
        /*0018*/ 	.byte	0x04, 0x17
        /*001a*/ 	.short	(.L_453 - .L_452)
.L_452:
        /*001c*/ 	.word	0x00000000
        /*0020*/ 	.short	0x0001
        /*0022*/ 	.short	0x0008
        /*0024*/ 	.byte	0x00, 0xf5, 0x21, 0x00


	//----- nvinfo : EIATTR_KPARAM_INFO
	.align		4
.L_453:
        /*0028*/ 	.byte	0x04, 0x17
        /*002a*/ 	.short	(.L_455 - .L_454)
.L_454:
        /*002c*/ 	.word	0x00000000
        /*0030*/ 	.short	0x0000
        /*0032*/ 	.short	0x0000
        /*0034*/ 	.byte	0x00, 0xf5, 0x21, 0x00


	//----- nvinfo : EIATTR_SPARSE_MMA_MASK
	.align		4
.L_455:
        /*0038*/ 	.byte	0x03, 0x50
        /*003a*/ 	.short	0x0000


	//----- nvinfo : EIATTR_MAXREG_COUNT
	.align		4
        /*003c*/ 	.byte	0x03, 0x1b
        /*003e*/ 	.short	0x00ff


	//----- nvinfo : EIATTR_MERCURY_ISA_VERSION
	.align		4
        /*0040*/ 	.byte	0x03, 0x5f
        /*0042*/ 	.short	0x0101


	//----- nvinfo : EIATTR_VRC_CTA_INIT_COUNT
	.align		4
        /*0044*/ 	.byte	0x02, 0x4a
	.zero		1
	.zero		1


	//----- nvinfo : EIATTR_EXIT_INSTR_OFFSETS
	.align		4
        /*0048*/ 	.byte	0x04, 0x1c
        /*004a*/ 	.short	(.L_457 - .L_456)


	//   ....[0]....
.L_456:
        /*004c*/ 	.word	0x00000090


	//   ....[1]....
        /*0050*/ 	.word	0x00000110


	//   ....[2]....
        /*0054*/ 	.word	0x000003b0


	//   ....[3]....
        /*0058*/ 	.word	0x00000410


	//----- nvinfo : EIATTR_CRS_STACK_SIZE
	.align		4
.L_457:
        /*005c*/ 	.byte	0x04, 0x1e
        /*005e*/ 	.short	(.L_459 - .L_458)
.L_458:
        /*0060*/ 	.word	0x00000000


	//----- nvinfo : EIATTR_CBANK_PARAM_SIZE
	.align		4
.L_459:
        /*0064*/ 	.byte	0x03, 0x19
        /*0066*/ 	.short	0x0018


	//----- nvinfo : EIATTR_PARAM_CBANK
	.align		4
        /*0068*/ 	.byte	0x04, 0x0a
        /*006a*/ 	.short	(.L_461 - .L_460)
	.align		4
.L_460:
        /*006c*/ 	.word	index@(.nv.constant0._Z26compositeBorelMacLaurin_02PyPiy)
        /*0070*/ 	.short	0x0380
        /*0072*/ 	.short	0x0018


	//----- nvinfo : EIATTR_SW_WAR
	.align		4
.L_461:
        /*0074*/ 	.byte	0x04, 0x36
        /*0076*/ 	.short	(.L_463 - .L_462)
.L_462:
        /*0078*/ 	.word	0x00000008
.L_463:


//--------------------- .nv.info._Z26compositeBorelMacLaurin_01PyPiy --------------------------
	.section	.nv.info._Z26compositeBorelMacLaurin_01PyPiy,"",@"SHT_CUDA_INFO"
	.sectionflags	@""
	.align	4


	//----- nvinfo : EIATTR_CUDA_API_VERSION
	.align		4
        /*0000*/ 	.byte	0x04, 0x37
        /*0002*/ 	.short	(.L_465 - .L_464)
.L_464:
        /*0004*/ 	.word	0x00000082


	//----- nvinfo : EIATTR_KPARAM_INFO
	.align		4
.L_465:
        /*0008*/ 	.byte	0x04, 0x17
        /*000a*/ 	.short	(.L_467 - .L_466)
.L_466:
        /*000c*/ 	.word	0x00000000
        /*0010*/ 	.short	0x0002
        /*0012*/ 	.short	0x0010
        /*0014*/ 	.byte	0x00, 0xf0, 0x21, 0x00


	//----- nvinfo : EIATTR_KPARAM_INFO
	.align		4
.L_467:
        /*0018*/ 	.byte	0x04, 0x17
        /*001a*/ 	.short	(.L_469 - .L_468)
.L_468:
        /*001c*/ 	.word	0x00000000
        /*0020*/ 	.short	0x0001
        /*0022*/ 	.short	0x0008
        /*0024*/ 	.byte	0x00, 0xf5, 0x21, 0x00


	//----- nvinfo : EIATTR_KPARAM_INFO
	.align		4
.L_469:
        /*0028*/ 	.byte	0x04, 0x17
        /*002a*/ 	.short	(.L_471 - .L_470)
.L_470:
        /*002c*/ 	.word	0x00000000
        /*0030*/ 	.short	0x0000
        /*0032*/ 	.short	0x0000
        /*0034*/ 	.byte	0x00, 0xf5, 0x21, 0x00


	//----- nvinfo : EIATTR_SPARSE_MMA_MASK
	.align		4
.L_471:
        /*0038*/ 	.byte	0x03, 0x50
        /*003a*/ 	.short	0x0000


	//----- nvinfo : EIATTR_MAXREG_COUNT
	.align		4
        /*003c*/ 	.byte	0x03, 0x1b
        /*003e*/ 	.short	0x00ff


	//----- nvinfo : EIATTR_MERCURY_ISA_VERSION
	.align		4
        /*0040*/ 	.byte	0x03, 0x5f
        /*0042*/ 	.short	0x0101


	//----- nvinfo : EIATTR_VRC_CTA_INIT_COUNT
	.align		4
        /*0044*/ 	.byte	0x02, 0x4a
	.zero		1
	.zero		1


	//----- nvinfo : EIATTR_EXIT_INSTR_OFFSETS
	.align		4
        /*0048*/ 	.byte	0x04, 0x1c
        /*004a*/ 	.short	(.L_473 - .L_472)


	//   ....[0]....
.L_472:
        /*004c*/ 	.word	0x00000090


	//   ....[1]....
        /*0050*/ 	.word	0x00000110


	//   ....[2]....
        /*0054*/ 	.word	0x000003b0


	//   ....[3]....
        /*0058*/ 	.word	0x00000410


	//----- nvinfo : EIATTR_CRS_STACK_SIZE
	.align		4
.L_473:
        /*005c*/ 	.byte	0x04, 0x1e
        /*005e*/ 	.short	(.L_475 - .L_474)
.L_474:
        /*0060*/ 	.word	0x00000000


	//----- nvinfo : EIATTR_CBANK_PARAM_SIZE
	.align		4
.L_475:
        /*0064*/ 	.byte	0x03, 0x19
        /*0066*/ 	.short	0x0018


	//----- nvinfo : EIATTR_PARAM_CBANK
	.align		4
        /*0068*/ 	.byte	0x04, 0x0a
        /*006a*/ 	.short	(.L_477 - .L_476)
	.align		4
.L_476:
        /*006c*/ 	.word	index@(.nv.constant0._Z26compositeBorelMacLaurin_01PyPiy)
        /*0070*/ 	.short	0x0380
        /*0072*/ 	.short	0x0018


	//----- nvinfo : EIATTR_SW_WAR
	.align		4
.L_477:
        /*0074*/ 	.byte	0x04, 0x36
        /*0076*/ 	.short	(.L_479 - .L_478)
.L_478:
        /*0078*/ 	.word	0x00000008
.L_479:


//--------------------- .nv.callgraph             --------------------------
	.section	.nv.callgraph,"",@"SHT_CUDA_CALLGRAPH"
	.align	4
	.sectionentsize	8
	.align		4
        /*0000*/ 	.word	0x00000000
	.align		4
        /*0004*/ 	.word	0xffffffff
	.align		4
        /*0008*/ 	.word	0x00000000
	.align		4
        /*000c*/ 	.word	0xfffffffe
	.align		4
        /*0010*/ 	.word	0x00000000
	.align		4
        /*0014*/ 	.word	0xfffffffd
	.align		4
        /*0018*/ 	.word	0x00000000
	.align		4
        /*001c*/ 	.word	0xfffffffc


//--------------------- .text._Z26compositeBorelMacLaurin_20PyPiy --------------------------
	.section	.text._Z26compositeBorelMacLaurin_20PyPiy,"ax",@progbits
	.align	128
        .global         _Z26compositeBorelMacLaurin_20PyPiy
        .type           _Z26compositeBorelMacLaurin_20PyPiy,@function
        .size           _Z26compositeBorelMacLaurin_20PyPiy,(.L_x_140 - _Z26compositeBorelMacLaurin_20PyPiy)
        .other          _Z26compositeBorelMacLaurin_20PyPiy,@"STO_CUDA_ENTRY STV_DEFAULT"
_Z26compositeBorelMacLaurin_20PyPiy:
.text._Z26compositeBorelMacLaurin_20PyPiy:
[----:B------:R-:W-:Y:S01]  /*0000*/  LDC R1, c[0x0][0x37c] ;  /* 0x0000df00ff017b82 */ /* 0x000fe20000000800 */
[----:B------:R-:W0:Y:S07]  /*0010*/  S2R R3, SR_TID.X ;  /* 0x0000000000037919 */ /* 0x000e2e0000002100 */
[----:B------:R-:W0:Y:S01]  /*0020*/  S2UR UR4, SR_CTAID.X ;  /* 0x00000000000479c3 */ /* 0x000e220000002500 */
[----:B------:R-:W1:Y:S07]  /*0030*/  LDCU.64 UR6, c[0x0][0x390] ;  /* 0x00007200ff0677ac */ /* 0x000e6e0008000a00 */
[----:B------:R-:W0:Y:S02]  /*0040*/  LDC R0, c[0x0][0x360] ;  /* 0x0000d800ff007b82 */ /* 0x000e240000000800 */
[----:B0-----:R-:W-:-:S05]  /*0050*/  IMAD R0, R0, UR4, R3 ;  /* 0x0000000400007c24 */ /* 0x001fca000f8e0203 */
[----:B-1----:R-:W-:-:S04]  /*0060*/  ISETP.GT.U32.AND P0, PT, R0, UR6, PT ;  /* 0x0000000600007c0c */ /* 0x002fc8000bf04070 */
[----:B------:R-:W-:-:S04]  /*0070*/  ISETP.GT.U32.AND.EX P0, PT, RZ, UR7, PT, P0 ;  /* 0x00000007ff007c0c */ /* 0x000fc8000bf04100 */
[----:B------:R-:W-:-:S13]  /*0080*/  ISETP.LT.U32.OR P0, PT, R0, 0x14, P0 ;  /* 0x000000140000780c */ /* 0x000fda0000701470 */
[----:B------:R-:W-:Y:S05]  /*0090*/  @P0 EXIT ;  /* 0x000000000000094d */ /* 0x000fea0003800000 */
[----:B------:R-:W0:Y:S01]  /*00a0*/  LDCU.64 UR6, c[0x0][0x388] ;  /* 0x00007100ff0677ac */ /* 0x000e220008000a00 */
[----:B------:R-:W-:Y:S01]  /*00b0*/  IMAD.MOV.U32 R7, RZ, RZ, 0x1 ;  /* 0x00000001ff077424 */ /* 0x000fe200078e00ff */
[----:B------:R-:W-:Y:S01]  /*00c0*/  BSSY.RECONVERGENT B0, `(.L_x_0) ;  /* 0x0000031000007945 */ /* 0x000fe20003800200 */
[----:B------:R-:W-:Y:S01]  /*00d0*/  IMAD.MOV.U32 R4, RZ, RZ, 0x2 ;  /* 0x00000002ff047424 */ /* 0x000fe200078e00ff */
[----:B------:R-:W1:Y:S01]  /*00e0*/  LDCU.64 UR4, c[0x0][0x358] ;  /* 0x00006b00ff0477ac */ /* 0x000e620008000a00 */
[----:B------:R-:W-:Y:S01]  /*00f0*/  IMAD.MOV.U32 R5, RZ, RZ, RZ ;  /* 0x000000ffff057224 */ /* 0x000fe200078e00ff */
[----:B0-----:R-:W-:-:S04]  /*0100*/  LEA R2, P0, R0, UR6, 0x2 ;  /* 0x0000000600027c11 */ /* 0x001fc8000f8010ff */
[----:B------:R-:W-:-:S05]  /*0110*/  LEA.HI.X R3, R0, UR7, RZ, 0x2, P0 ;  /* 0x0000000700037c11 */ /* 0x000fca00080f14ff */
[----:B-1----:R0:W-:Y:S04]  /*0120*/  STG.E desc[UR4][R2.64], R7 ;  /* 0x0000000702007986 */ /* 0x0021e8000c101904 */
.L_x_5:
[----:B------:R-:W-:Y:S01]  /*0130*/  ISETP.NE.U32.AND P0, PT, R5, RZ, PT ;  /* 0x000000ff0500720c */ /* 0x000fe20003f05070 */
[----:B------:R-:W-:-:S12]  /*0140*/  BSSY.RECONVERGENT B1, `(.L_x_1) ;  /* 0x000001a000017945 */ /* 0x000fd80003800200 */
[----:B------:R-:W-:Y:S05]  /*0150*/  @P0 BRA `(.L_x_2) ;  /* 0x0000000000500947 */ /* 0x000fea0003800000 */
[----:B------:R-:W1:Y:S01]  /*0160*/  I2F.U32.RP R8, R4 ;  /* 0x0000000400087306 */ /* 0x000e620000209000 */
[----:B------:R-:W-:-:S07]  /*0170*/  ISETP.NE.U32.AND P1, PT, R4, RZ, PT ;  /* 0x000000ff0400720c */ /* 0x000fce0003f25070 */
[----:B-1----:R-:W1:Y:S02]  /*0180*/  MUFU.RCP R8, R8 ;  /* 0x0000000800087308 */ /* 0x002e640000001000 */
[----:B-1----:R-:W-:-:S06]  /*0190*/  IADD3 R6, PT, PT, R8, 0xffffffe, RZ ;  /* 0x0ffffffe08067810 */ /* 0x002fcc0007ffe0ff */
[----:B0-----:R0:W1:Y:S02]  /*01a0*/  F2I.FTZ.U32.TRUNC.NTZ R7, R6 ;  /* 0x0000000600077305 */ /* 0x001064000021f000 */
[----:B0-----:R-:W-:Y:S02]  /*01b0*/  IMAD.MOV.U32 R6, RZ, RZ, RZ ;  /* 0x000000ffff067224 */ /* 0x001fe400078e00ff */
[----:B-1----:R-:W-:-:S04]  /*01c0*/  IMAD.MOV R9, RZ, RZ, -R7 ;  /* 0x000000ffff097224 */ /* 0x002fc800078e0a07 */
[----:B------:R-:W-:-:S04]  /*01d0*/  IMAD R9, R9, R4, RZ ;  /* 0x0000000409097224 */ /* 0x000fc800078e02ff */
[----:B------:R-:W-:-:S06]  /*01e0*/  IMAD.HI.U32 R7, R7, R9, R6 ;  /* 0x0000000907077227 */ /* 0x000fcc00078e0006 */
[----:B------:R-:W-:-:S05]  /*01f0*/  IMAD.HI.U32 R7, R7, R0, RZ ;  /* 0x0000000007077227 */ /* 0x000fca00078e00ff */
[----:B------:R-:W-:-:S05]  /*0200*/  IADD3 R7, PT, PT, -R7, RZ, RZ ;  /* 0x000000ff07077210 */ /* 0x000fca0007ffe1ff */
[----:B------:R-:W-:-:S05]  /*0210*/  IMAD R7, R4, R7, R0 ;  /* 0x0000000704077224 */ /* 0x000fca00078e0200 */
[----:B------:R-:W-:-:S13]  /*0220*/  ISETP.GE.U32.AND P0, PT, R7, R4, PT ;  /* 0x000000040700720c */ /* 0x000fda0003f06070 */
[----:B------:R-:W-:-:S05]  /*0230*/  @P0 IMAD.IADD R7, R7, 0x1, -R4 ;  /* 0x0000000107070824 */ /* 0x000fca00078e0a04 */
[----:B------:R-:W-:-:S13]  /*0240*/  ISETP.GE.U32.AND P0, PT, R7, R4, PT ;  /* 0x000000040700720c */ /* 0x000fda0003f06070 */
[----:B------:R-:W-:Y:S01]  /*0250*/  @P0 IMAD.IADD R7, R7, 0x1, -R4 ;  /* 0x0000000107070824 */ /* 0x000fe200078e0a04 */
[----:B------:R-:W-:-:S04]  /*0260*/  @!P1 LOP3.LUT R7, RZ, R4, RZ, 0x33, !PT ;  /* 0x00000004ff079212 */ /* 0x000fc800078e33ff */
[----:B------:R-:W-:-:S04]  /*0270*/  ISETP.NE.U32.AND P0, PT, R7, RZ, PT ;  /* 0x000000ff0700720c */ /* 0x000fc80003f05070 */
[----:B------:R-:W-:Y:S01]  /*0280*/  ISETP.NE.AND.EX P0, PT, RZ, RZ, PT, P0 ;  /* 0x000000ffff00720c */ /* 0x000fe20003f05300 */
[----:B------:R-:W-:-:S12]  /*0290*/  BRA `(.L_x_3) ;  /* 0x0000000000107947 */ /* 0x000fd80003800000 */
.L_x_2:
[----:B------:R-:W-:-:S07]  /*02a0*/  MOV R6, 0x2c0 ;  /* 0x000002c000067802 */ /* 0x000fce0000000f00 */
[----:B0-----:R-:W-:Y:S05]  /*02b0*/  CALL.REL.NOINC `($__internal_0_$__cuda_sm20_rem_u64) ;  /* 0x0000000000507944 */ /* 0x001fea0003c00000 */
[----:B------:R-:W-:-:S04]  /*02c0*/  ISETP.NE.U32.AND P0, PT, R8, RZ, PT ;  /* 0x000000ff0800720c */ /* 0x000fc80003f05070 */
[----:B------:R-:W-:-:S13]  /*02d0*/  ISETP.NE.AND.EX P0, PT, R9, RZ, PT, P0 ;  /* 0x000000ff0900720c */ /* 0x000fda0003f05300 */
.L_x_3:
[----:B------:R-:W-:Y:S05]  /*02e0*/  BSYNC.RECONVERGENT B1 ;  /* 0x0000000000017941 */ /* 0x000fea0003800200 */
.L_x_1:
[----:B------:R-:W-:Y:S05]  /*02f0*/  @!P0 BRA `(.L_x_4) ;  /* 0x0000000000348947 */ /* 0x000fea0003800000 */
[C---:B------:R-:W-:Y:S01]  /*0300*/  IADD3 R9, P0, PT, R4.reuse, 0x1, RZ ;  /* 0x0000000104097810 */ /* 0x040fe20007f1e0ff */
[-C--:B------:R-:W-:Y:S02]  /*0310*/  IMAD R8, R5, R4.reuse, RZ ;  /* 0x0000000405087224 */ /* 0x080fe400078e02ff */
[----:B------:R-:W-:Y:S01]  /*0320*/  IMAD.WIDE.U32 R6, R4, R4, R4 ;  /* 0x0000000404067225 */ /* 0x000fe200078e0004 */
[----:B------:R-:W-:-:S03]  /*0330*/  IADD3.X R11, PT, PT, RZ, R5, RZ, P0, !PT ;  /* 0x00000005ff0b7210 */ /* 0x000fc600007fe4ff */
[----:B------:R-:W-:Y:S01]  /*0340*/  IMAD R8, R4, R5, R8 ;  /* 0x0000000504087224 */ /* 0x000fe200078e0208 */
[----:B------:R-:W-:-:S04]  /*0350*/  IADD3 R5, P0, PT, R9, R6, RZ ;  /* 0x0000000609057210 */ /* 0x000fc80007f1e0ff */
[----:B------:R-:W-:Y:S02]  /*0360*/  IADD3.X R6, PT, PT, R11, R7, R8, P0, !PT ;  /* 0x000000070b067210 */ /* 0x000fe400007fe408 */
[----:B------:R-:W-:-:S04]  /*0370*/  ISETP.GT.U32.AND P0, PT, R5, R0, PT ;  /* 0x000000000500720c */ /* 0x000fc80003f04070 */
[----:B------:R-:W-:-:S13]  /*0380*/  ISETP.GT.U32.AND.EX P0, PT, R6, RZ, PT, P0 ;  /* 0x000000ff0600720c */ /* 0x000fda0003f04100 */
[----:B------:R-:W-:Y:S05]  /*0390*/  @P0 EXIT ;  /* 0x000000000000094d */ /* 0x000fea0003800000 */
[----:B------:R-:W-:Y:S02]  /*03a0*/  IMAD.MOV.U32 R4, RZ, RZ, R9 ;  /* 0x000000ffff047224 */ /* 0x000fe400078e0009 */
[----:B------:R-:W-:Y:S01]  /*03b0*/  IMAD.MOV.U32 R5, RZ, RZ, R11 ;  /* 0x000000ffff057224 */ /* 0x000fe200078e000b */
[----:B------:R-:W-:Y:S06]  /*03c0*/  BRA `(.L_x_5) ;  /* 0xfffffffc00587947 */ /* 0x000fec000383ffff */
.L_x_4:
[----:B------:R-:W-:Y:S05]  /*03d0*/  BSYNC.RECONVERGENT B0 ;  /* 0x0000000000007941 */ /* 0x000fea0003800200 */
.L_x_0:
[----:B------:R-:W-:Y:S01]  /*03e0*/  STG.E desc[UR4][R2.64], RZ ;  /* 0x000000ff02007986 */ /* 0x000fe2000c101904 */
[----:B------:R-:W-:Y:S05]  /*03f0*/  EXIT ;  /* 0x000000000000794d */ /* 0x000fea0003800000 */
        .weak           $__internal_0_$__cuda_sm20_rem_u64
        .type           $__internal_0_$__cuda_sm20_rem_u64,@function
        .size           $__internal_0_$__cuda_sm20_rem_u64,(.L_x_140 - $__internal_0_$__cuda_sm20_rem_u64)
$__internal_0_$__cuda_sm20_rem_u64:
[----:B------:R-:W-:Y:S01]  /*0400*/  MOV R12, R4 ;  /* 0x00000004000c7202 */ /* 0x000fe20000000f00 */
[----:B------:R-:W-:-:S04]  /*0410*/  IMAD.MOV.U32 R13, RZ, RZ, R5 ;  /* 0x000000ffff0d7224 */ /* 0x000fc800078e0005 */
[----:B------:R-:W0:Y:S08]  /*0420*/  I2F.U64.RP R7, R12 ;  /* 0x0000000c00077312 */ /* 0x000e300000309000 */
[----:B0-----:R-:W0:Y:S02]  /*0430*/  MUFU.RCP R7, R7 ;  /* 0x0000000700077308 */ /* 0x001e240000001000 */
[----:B0-----:R-:W-:-:S06]  /*0440*/  VIADD R8, R7, 0x1ffffffe ;  /* 0x1ffffffe07087836 */ /* 0x001fcc0000000000 */
[----:B------:R-:W0:Y:S02]  /*0450*/  F2I.U64.TRUNC R8, R8 ;  /* 0x0000000800087311 */ /* 0x000e24000020d800 */
[----:B0-----:R-:W-:-:S04]  /*0460*/  IMAD.WIDE.U32 R10, R8, R4, RZ ;  /* 0x00000004080a7225 */ /* 0x001fc800078e00ff */
[----:B------:R-:W-:Y:S01]  /*0470*/  IMAD R11, R8, R5, R11 ;  /* 0x00000005080b7224 */ /* 0x000fe200078e020b */
[----:B------:R-:W-:-:S03]  /*0480*/  IADD3 R15, P0, PT, RZ, -R10, RZ ;  /* 0x8000000aff0f7210 */ /* 0x000fc60007f1e0ff */
[----:B------:R-:W-:Y:S02]  /*0490*/  IMAD R11, R9, R4, R11 ;  /* 0x00000004090b7224 */ /* 0x000fe400078e020b */
[----:B------:R-:W-:-:S03]  /*04a0*/  IMAD.HI.U32 R10, R8, R15, RZ ;  /* 0x0000000f080a7227 */ /* 0x000fc600078e00ff */
[----:B------:R-:W-:Y:S01]  /*04b0*/  IADD3.X R17, PT, PT, RZ, ~R11, RZ, P0, !PT ;  /* 0x8000000bff117210 */ /* 0x000fe200007fe4ff */
[----:B------:R-:W-:-:S04]  /*04c0*/  IMAD.MOV.U32 R11, RZ, RZ, R8 ;  /* 0x000000ffff0b7224 */ /* 0x000fc800078e0008 */
[----:B------:R-:W-:-:S04]  /*04d0*/  IMAD.WIDE.U32 R10, P0, R8, R17, R10 ;  /* 0x00000011080a7225 */ /* 0x000fc8000780000a */
[C---:B------:R-:W-:Y:S02]  /*04e0*/  IMAD R13, R9.reuse, R17, RZ ;  /* 0x00000011090d7224 */ /* 0x040fe400078e02ff */
[----:B------:R-:W-:-:S04]  /*04f0*/  IMAD.HI.U32 R10, P1, R9, R15, R10 ;  /* 0x0000000f090a7227 */ /* 0x000fc8000782000a */
[----:B------:R-:W-:Y:S01]  /*0500*/  IMAD.HI.U32 R7, R9, R17, RZ ;  /* 0x0000001109077227 */ /* 0x000fe200078e00ff */
[----:B------:R-:W-:-:S03]  /*0510*/  IADD3 R11, P2, PT, R13, R10, RZ ;  /* 0x0000000a0d0b7210 */ /* 0x000fc60007f5e0ff */
[----:B------:R-:W-:Y:S02]  /*0520*/  IMAD.X R7, R7, 0x1, R9, P0 ;  /* 0x0000000107077824 */ /* 0x000fe400000e0609 */
[----:B------:R-:W-:-:S03]  /*0530*/  IMAD.WIDE.U32 R8, R11, R4, RZ ;  /* 0x000000040b087225 */ /* 0x000fc600078e00ff */
[----:B------:R-:W-:Y:S01]  /*0540*/  IADD3.X R7, PT, PT, RZ, RZ, R7, P2, P1 ;  /* 0x000000ffff077210 */ /* 0x000fe200017e2407 */
[----:B------:R-:W-:Y:S01]  /*0550*/  IMAD R9, R11, R5, R9 ;  /* 0x000000050b097224 */ /* 0x000fe200078e0209 */
[----:B------:R-:W-:-:S03]  /*0560*/  IADD3 R13, P0, PT, RZ, -R8, RZ ;  /* 0x80000008ff0d7210 */ /* 0x000fc60007f1e0ff */
[----:B------:R-:W-:Y:S02]  /*0570*/  IMAD R9, R7, R4, R9 ;  /* 0x0000000407097224 */ /* 0x000fe400078e0209 */
[----:B------:R-:W-:-:S03]  /*0580*/  IMAD.HI.U32 R10, R11, R13, RZ ;  /* 0x0000000d0b0a7227 */ /* 0x000fc600078e00ff */
[----:B------:R-:W-:Y:S01]  /*0590*/  IADD3.X R8, PT, PT, RZ, ~R9, RZ, P0, !PT ;  /* 0x80000009ff087210 */ /* 0x000fe200007fe4ff */
[----:B------:R-:W-:-:S04]  /*05a0*/  IMAD.MOV.U32 R9, RZ, RZ, RZ ;  /* 0x000000ffff097224 */ /* 0x000fc800078e00ff */
[----:B------:R-:W-:-:S04]  /*05b0*/  IMAD.WIDE.U32 R10, P0, R11, R8, R10 ;  /* 0x000000080b0a7225 */ /* 0x000fc8000780000a */
[C---:B------:R-:W-:Y:S02]  /*05c0*/  IMAD R12, R7.reuse, R8, RZ ;  /* 0x00000008070c7224 */ /* 0x040fe400078e02ff */
[----:B------:R-:W-:-:S04]  /*05d0*/  IMAD.HI.U32 R11, P1, R7, R13, R10 ;  /* 0x0000000d070b7227 */ /* 0x000fc8000782000a */
[----:B------:R-:W-:Y:S01]  /*05e0*/  IMAD.HI.U32 R10, R7, R8, RZ ;  /* 0x00000008070a7227 */ /* 0x000fe200078e00ff */
[----:B------:R-:W-:-:S03]  /*05f0*/  IADD3 R11, P2, PT, R12, R11, RZ ;  /* 0x0000000b0c0b7210 */ /* 0x000fc60007f5e0ff */
[----:B------:R-:W-:Y:S02]  /*0600*/  IMAD.X R7, R10, 0x1, R7, P0 ;  /* 0x000000010a077824 */ /* 0x000fe400000e0607 */
[----:B------:R-:W-:-:S03]  /*0610*/  IMAD.HI.U32 R8, R11, R0, RZ ;  /* 0x000000000b087227 */ /* 0x000fc600078e00ff */
[----:B------:R-:W-:Y:S01]  /*0620*/  IADD3.X R7, PT, PT, RZ, RZ, R7, P2, P1 ;  /* 0x000000ffff077210 */ /* 0x000fe200017e2407 */
[----:B------:R-:W-:-:S04]  /*0630*/  IMAD.WIDE.U32 R8, RZ, R11, R8 ;  /* 0x0000000bff087225 */ /* 0x000fc800078e0008 */
[----:B------:R-:W-:-:S05]  /*0640*/  IMAD.HI.U32 R7, P0, R7, R0, R8 ;  /* 0x0000000007077227 */ /* 0x000fca0007800008 */
[----:B------:R-:W-:Y:S02]  /*0650*/  IADD3 R11, P1, PT, RZ, R7, RZ ;  /* 0x00000007ff0b7210 */ /* 0x000fe40007f3e0ff */
[----:B------:R-:W-:-:S03]  /*0660*/  IADD3.X R7, PT, PT, RZ, RZ, RZ, P0, !PT ;  /* 0x000000ffff077210 */ /* 0x000fc600007fe4ff */
[----:B------:R-:W-:-:S04]  /*0670*/  IMAD.WIDE.U32 R8, R11, R4, RZ ;  /* 0x000000040b087225 */ /* 0x000fc800078e00ff */
[----:B------:R-:W-:Y:S02]  /*0680*/  IMAD.X R7, RZ, RZ, R7, P1 ;  /* 0x000000ffff077224 */ /* 0x000fe400008e0607 */
[----:B------:R-:W-:Y:S01]  /*0690*/  IMAD R11, R11, R5, R9 ;  /* 0x000000050b0b7224 */ /* 0x000fe200078e0209 */
[----:B------:R-:W-:-:S03]  /*06a0*/  IADD3 R9, P1, PT, -R8, R0, RZ ;  /* 0x0000000008097210 */ /* 0x000fc60007f3e1ff */
[-C--:B------:R-:W-:Y:S01]  /*06b0*/  IMAD R7, R7, R4.reuse, R11 ;  /* 0x0000000407077224 */ /* 0x080fe200078e020b */
[----:B------:R-:W-:-:S03]  /*06c0*/  ISETP.GE.U32.AND P0, PT, R9, R4, PT ;  /* 0x000000040900720c */ /* 0x000fc60003f06070 */
[----:B------:R-:W-:Y:S01]  /*06d0*/  IMAD.X R8, RZ, RZ, ~R7, P1 ;  /* 0x000000ffff087224 */ /* 0x000fe200008e0e07 */
[----:B------:R-:W-:-:S04]  /*06e0*/  IADD3 R7, P1, PT, -R4, R9, RZ ;  /* 0x0000000904077210 */ /* 0x000fc80007f3e1ff */
[----:B------:R-:W-:Y:S02]  /*06f0*/  ISETP.GE.U32.AND.EX P0, PT, R8, R5, PT, P0 ;  /* 0x000000050800720c */ /* 0x000fe40003f06100 */
[-C--:B------:R-:W-:Y:S02]  /*0700*/  IADD3.X R10, PT, PT, ~R5, R8.reuse, RZ, P1, !PT ;  /* 0x00000008050a7210 */ /* 0x080fe40000ffe5ff */
[----:B------:R-:W-:Y:S02]  /*0710*/  SEL R7, R7, R9, P0 ;  /* 0x0000000907077207 */ /* 0x000fe40000000000 */
[----:B------:R-:W-:Y:S02]  /*0720*/  SEL R10, R10, R8, P0 ;  /* 0x000000080a0a7207 */ /* 0x000fe40000000000 */
[----:B------:R-:W-:Y:S02]  /*0730*/  ISETP.GE.U32.AND P0, PT, R7, R4, PT ;  /* 0x000000040700720c */ /* 0x000fe40003f06070 */
[----:B------:R-:W-:-:S02]  /*0740*/  IADD3 R8, P2, PT, -R4, R7, RZ ;  /* 0x0000000704087210 */ /* 0x000fc40007f5e1ff */
[----:B------:R-:W-:Y:S02]  /*0750*/  ISETP.GE.U32.AND.EX P0, PT, R10, R5, PT, P0 ;  /* 0x000000050a00720c */ /* 0x000fe40003f06100 */
[----:B------:R-:W-:Y:S01]  /*0760*/  ISETP.NE.U32.AND P1, PT, R4, RZ, PT ;  /* 0x000000ff0400720c */ /* 0x000fe20003f25070 */
[----:B------:R-:W-:Y:S01]  /*0770*/  IMAD.X R9, R10, 0x1, ~R5, P2 ;  /* 0x000000010a097824 */ /* 0x000fe200010e0e05 */
[----:B------:R-:W-:Y:S01]  /*0780*/  SEL R8, R8, R7, P0 ;  /* 0x0000000708087207 */ /* 0x000fe20000000000 */
[----:B------:R-:W-:Y:S01]  /*0790*/  HFMA2 R7, -RZ, RZ, 0, 0 ;  /* 0x00000000ff077431 */ /* 0x000fe200000001ff */
[----:B------:R-:W-:Y:S02]  /*07a0*/  ISETP.NE.AND.EX P1, PT, R5, RZ, PT, P1 ;  /* 0x000000ff0500720c */ /* 0x000fe40003f25310 */
[----:B------:R-:W-:Y:S02]  /*07b0*/  SEL R9, R9, R10, P0 ;  /* 0x0000000a09097207 */ /* 0x000fe40000000000 */
[----:B------:R-:W-:-:S02]  /*07c0*/  SEL R8, R8, 0xffffffff, P1 ;  /* 0xffffffff08087807 */ /* 0x000fc40000800000 */
[----:B------:R-:W-:Y:S01]  /*07d0*/  SEL R9, R9, 0xffffffff, P1 ;  /* 0xffffffff09097807 */ /* 0x000fe20000800000 */
[----:B------:R-:W-:Y:S06]  /*07e0*/  RET.REL.NODEC R6 `(_Z26compositeBorelMacLaurin_20PyPiy) ;  /* 0xfffffff806047950 */ /* 0x000fec0003c3ffff */
.L_x_6:
[----:B------:R-:W-:-:S00]  /*07f0*/  BRA `(.L_x_6) ;  /* 0xfffffffc00fc7947 */ /* 0x000fc0000383ffff */
[----:B------:R-:W-:-:S00]  /*0800*/  NOP ;  /* 0x0000000000007918 */ /* 0x000fc00000000000 */
[----:B------:R-:W-:-:S00]  /*0810*/  NOP ;  /* 0x0000000000007918 */ /* 0x000fc00000000000 */
[----:B------:R-:W-:-:S00]  /*0820*/  NOP ;  /* 0x0000000000007918 */ /* 0x000fc00000000000 */
[----:B------:R-:W-:-:S00]  /*0830*/  NOP ;  /* 0x0000000000007918 */ /* 0x000fc00000000000 */
[----:B------:R-:W-:-:S00]  /*0840*/  NOP ;  /* 0x0000000000007918 */ /* 0x000fc00000000000 */
[----:B------:R-:W-:-:S00]  /*0850*/  NOP ;  /* 0x0000000000007918 */ /* 0x000fc00000000000 */
[----:B------:R-:W-:-:S00]  /*0860*/  NOP ;  /* 0x0000000000007918 */ /* 0x000fc00000000000 */
[----:B------:R-:W-:-:S00]  /*0870*/  NOP ;  /* 0x0000000000007918 */ /* 0x000fc00000000000 */
.L_x_140:


//--------------------- .text._Z26compositeBorelMacLaurin_19PyPiy --------------------------
	.section	.text._Z26compositeBorelMacLaurin_19PyPiy,"ax",@progbits
	.align	128
        .global         _Z26compositeBorelMacLaurin_19PyPiy
        .type           _Z26compositeBorelMacLaurin_19PyPiy,@function
        .size           _Z26compositeBorelMacLaurin_19PyPiy,(.L_x_141 - _Z26compositeBorelMacLaurin_19PyPiy)
        .other          _Z26compositeBorelMacLaurin_19PyPiy,@"STO_CUDA_ENTRY STV_DEFAULT"
_Z26compositeBorelMacLaurin_19PyPiy:
.text._Z26compositeBorelMacLaurin_19PyPiy:
        /* <DEDUP_REMOVED lines=19> */
.L_x_12:
        /* <DEDUP_REMOVED lines=23> */
.L_x_9:
[----:B------:R-:W-:-:S07]  /*02a0*/  MOV R6, 0x2c0 ;  /* 0x000002c000067802 */ /* 0x000fce0000000f00 */
[----:B0-----:R-:W-:Y:S05]  /*02b0*/  CALL.REL.NOINC `($__internal_1_$__cuda_sm20_rem_u64) ;  /* 0x0000000000507944 */ /* 0x001fea0003c00000 */
[----:B------:R-:W-:-:S04]  /*02c0*/  ISETP.NE.U32.AND P0, PT, R8, RZ, PT ;  /* 0x000000ff0800720c */ /* 0x000fc80003f05070 */
[----:B------:R-:W-:-:S13]  /*02d0*/  ISETP.NE.AND.EX P0, PT, R9, RZ, PT, P0 ;  /* 0x000000ff0900720c */ /* 0x000fda0003f05300 */
.L_x_10:
[----:B------:R-:W-:Y:S05]  /*02e0*/  BSYNC.RECONVERGENT B1 ;  /* 0x0000000000017941 */ /* 0x000fea0003800200 */
.L_x_8:
        /* <DEDUP_REMOVED lines=14> */
.L_x_11:
[----:B------:R-:W-:Y:S05]  /*03d0*/  BSYNC.RECONVERGENT B0 ;  /* 0x0000000000007941 */ /* 0x000fea0003800200 */
.L_x_7:
[----:B------:R-:W-:Y:S01]  /*03e0*/  STG.E desc[UR4][R2.64], RZ ;  /* 0x000000ff02007986 */ /* 0x000fe2000c101904 */
[----:B------:R-:W-:Y:S05]  /*03f0*/  EXIT ;  /* 0x000000000000794d */ /* 0x000fea0003800000 */
        .weak           $__internal_1_$__cuda_sm20_rem_u64
        .type           $__internal_1_$__cuda_sm20_rem_u64,@function
        .size           $__internal_1_$__cuda_sm20_rem_u64,(.L_x_141 - $__internal_1_$__cuda_sm20_rem_u64)
$__internal_1_$__cuda_sm20_rem_u64:
        /* <DEDUP_REMOVED lines=62> */
[----:B------:R-:W-:Y:S06]  /*07e0*/  RET.REL.NODEC R6 `(_Z26compositeBorelMacLaurin_19PyPiy) ;  /* 0xfffffff806047950 */ /* 0x000fec0003c3ffff */
.L_x_13:
        /* <DEDUP_REMOVED lines=9> */
.L_x_141:


//--------------------- .text._Z26compositeBorelMacLaurin_18PyPiy --------------------------
	.section	.text._Z26compositeBorelMacLaurin_18PyPiy,"ax",@progbits
	.align	128
        .global         _Z26compositeBorelMacLaurin_18PyPiy
        .type           _Z26compositeBorelMacLaurin_18PyPiy,@function
        .size           _Z26compositeBorelMacLaurin_18PyPiy,(.L_x_142 - _Z26compositeBorelMacLaurin_18PyPiy)
        .other          _Z26compositeBorelMacLaurin_18PyPiy,@"STO_CUDA_ENTRY STV_DEFAULT"
_Z26compositeBorelMacLaurin_18PyPiy:
.text._Z26compositeBorelMacLaurin_18PyPiy:
        /* <DEDUP_REMOVED lines=19> */
.L_x_19:
        /* <DEDUP_REMOVED lines=23> */
.L_x_16:
[----:B------:R-:W-:-:S07]  /*02a0*/  MOV R6, 0x2c0 ;  /* 0x000002c000067802 */ /* 0x000fce0000000f00 */
[----:B0-----:R-:W-:Y:S05]  /*02b0*/  CALL.REL.NOINC `($__internal_2_$__cuda_sm20_rem_u64) ;  /* 0x0000000000507944 */ /* 0x001fea0003c00000 */
[----:B------:R-:W-:-:S04]  /*02c0*/  ISETP.NE.U32.AND P0, PT, R8, RZ, PT ;  /* 0x000000ff0800720c */ /* 0x000fc80003f05070 */
[----:B------:R-:W-:-:S13]  /*02d0*/  ISETP.NE.AND.EX P0, PT, R9, RZ, PT, P0 ;  /* 0x000000ff0900720c */ /* 0x000fda0003f05300 */
.L_x_17:
[----:B------:R-:W-:Y:S05]  /*02e0*/  BSYNC.RECONVERGENT B1 ;  /* 0x0000000000017941 */ /* 0x000fea0003800200 */
.L_x_15:
        /* <DEDUP_REMOVED lines=14> */
.L_x_18:
[----:B------:R-:W-:Y:S05]  /*03d0*/  BSYNC.RECONVERGENT B0 ;  /* 0x0000000000007941 */ /* 0x000fea0003800200 */
.L_x_14:
[----:B------:R-:W-:Y:S01]  /*03e0*/  STG.E desc[UR4][R2.64], RZ ;  /* 0x000000ff02007986 */ /* 0x000fe2000c101904 */
[----:B------:R-:W-:Y:S05]  /*03f0*/  EXIT ;  /* 0x000000000000794d */ /* 0x000fea0003800000 */
        .weak           $__internal_2_$__cuda_sm20_rem_u64
        .type           $__internal_2_$__cuda_sm20_rem_u64,@function
        .size           $__internal_2_$__cuda_sm20_rem_u64,(.L_x_142 - $__internal_2_$__cuda_sm20_rem_u64)
$__internal_2_$__cuda_sm20_rem_u64:
        /* <DEDUP_REMOVED lines=62> */
[----:B------:R-:W-:Y:S06]  /*07e0*/  RET.REL.NODEC R6 `(_Z26compositeBorelMacLaurin_18PyPiy) ;  /* 0xfffffff806047950 */ /* 0x000fec0003c3ffff */
.L_x_20:
        /* <DEDUP_REMOVED lines=9> */
.L_x_142:


//--------------------- .text._Z26compositeBorelMacLaurin_17PyPiy --------------------------
	.section	.text._Z26compositeBorelMacLaurin_17PyPiy,"ax",@progbits
	.align	128
        .global         _Z26compositeBorelMacLaurin_17PyPiy
        .type           _Z26compositeBorelMacLaurin_17PyPiy,@function
        .size           _Z26compositeBorelMacLaurin_17PyPiy,(.L_x_143 - _Z26compositeBorelMacLaurin_17PyPiy)
        .other          _Z26compositeBorelMacLaurin_17PyPiy,@"STO_CUDA_ENTRY STV_DEFAULT"
_Z26compositeBorelMacLaurin_17PyPiy:
.text._Z26compositeBorelMacLaurin_17PyPiy:
        /* <DEDUP_REMOVED lines=19> */
.L_x_26:
        /* <DEDUP_REMOVED lines=23> */
.L_x_23:
[----:B------:R-:W-:-:S07]  /*02a0*/  MOV R6, 0x2c0 ;  /* 0x000002c000067802 */ /* 0x000fce0000000f00 */
[----:B0-----:R-:W-:Y:S05]  /*02b0*/  CALL.REL.NOINC `($__internal_3_$__cuda_sm20_rem_u64) ;  /* 0x0000000000507944 */ /* 0x001fea0003c00000 */
[----:B------:R-:W-:-:S04]  /*02c0*/  ISETP.NE.U32.AND P0, PT, R8, RZ, PT ;  /* 0x000000ff0800720c */ /* 0x000fc80003f05070 */
[----:B------:R-:W-:-:S13]  /*02d0*/  ISETP.NE.AND.EX P0, PT, R9, RZ, PT, P0 ;  /* 0x000000ff0900720c */ /* 0x000fda0003f05300 */
.L_x_24:
[----:B------:R-:W-:Y:S05]  /*02e0*/  BSYNC.RECONVERGENT B1 ;  /* 0x0000000000017941 */ /* 0x000fea0003800200 */
.L_x_22:
        /* <DEDUP_REMOVED lines=14> */
.L_x_25:
[----:B------:R-:W-:Y:S05]  /*03d0*/  BSYNC.RECONVERGENT B0 ;  /* 0x0000000000007941 */ /* 0x000fea0003800200 */
.L_x_21:
[----:B------:R-:W-:Y:S01]  /*03e0*/  STG.E desc[UR4][R2.64], RZ ;  /* 0x000000ff02007986 */ /* 0x000fe2000c101904 */
[----:B------:R-:W-:Y:S05]  /*03f0*/  EXIT ;  /* 0x000000000000794d */ /* 0x000fea0003800000 */
        .weak           $__internal_3_$__cuda_sm20_rem_u64
        .type           $__internal_3_$__cuda_sm20_rem_u64,@function
        .size           $__internal_3_$__cuda_sm20_rem_u64,(.L_x_143 - $__internal_3_$__cuda_sm20_rem_u64)
$__internal_3_$__cuda_sm20_rem_u64:
        /* <DEDUP_REMOVED lines=62> */
[----:B------:R-:W-:Y:S06]  /*07e0*/  RET.REL.NODEC R6 `(_Z26compositeBorelMacLaurin_17PyPiy) ;  /* 0xfffffff806047950 */ /* 0x000fec0003c3ffff */
.L_x_27:
        /* <DEDUP_REMOVED lines=9> */
.L_x_143:


//--------------------- .text._Z26compositeBorelMacLaurin_16PyPiy --------------------------
	.section	.text._Z26compositeBorelMacLaurin_16PyPiy,"ax",@progbits
	.align	128
        .global         _Z26compositeBorelMacLaurin_16PyPiy
        .type           _Z26compositeBorelMacLaurin_16PyPiy,@function
        .size           _Z26compositeBorelMacLaurin_16PyPiy,(.L_x_144 - _Z26compositeBorelMacLaurin_16PyPiy)
        .other          _Z26compositeBorelMacLaurin_16PyPiy,@"STO_CUDA_ENTRY STV_DEFAULT"
_Z26compositeBorelMacLaurin_16PyPiy:
.text._Z26compositeBorelMacLaurin_16PyPiy:
        /* <DEDUP_REMOVED lines=19> */
.L_x_33:
        /* <DEDUP_REMOVED lines=23> */
.L_x_30:
[----:B------:R-:W-:-:S07]  /*02a0*/  MOV R6, 0x2c0 ;  /* 0x000002c000067802 */ /* 0x000fce0000000f00 */
[----:B0-----:R-:W-:Y:S05]  /*02b0*/  CALL.REL.NOINC `($__internal_4_$__cuda_sm20_rem_u64) ;  /* 0x0000000000507944 */ /* 0x001fea0003c00000 */
[----:B------:R-:W-:-:S04]  /*02c0*/  ISETP.NE.U32.AND P0, PT, R8, RZ, PT ;  /* 0x000000ff0800720c */ /* 0x000fc80003f05070 */
[----:B------:R-:W-:-:S13]  /*02d0*/  ISETP.NE.AND.EX P0, PT, R9, RZ, PT, P0 ;  /* 0x000000ff0900720c */ /* 0x000fda0003f05300 */
.L_x_31:
[----:B------:R-:W-:Y:S05]  /*02e0*/  BSYNC.RECONVERGENT B1 ;  /* 0x0000000000017941 */ /* 0x000fea0003800200 */
.L_x_29:
        /* <DEDUP_REMOVED lines=14> */
.L_x_32:
[----:B------:R-:W-:Y:S05]  /*03d0*/  BSYNC.RECONVERGENT B0 ;  /* 0x0000000000007941 */ /* 0x000fea0003800200 */
.L_x_28:
[----:B------:R-:W-:Y:S01]  /*03e0*/  STG.E desc[UR4][R2.64], RZ ;  /* 0x000000ff02007986 */ /* 0x000fe2000c101904 */
[----:B------:R-:W-:Y:S05]  /*03f0*/  EXIT ;  /* 0x000000000000794d */ /* 0x000fea0003800000 */
        .weak           $__internal_4_$__cuda_sm20_rem_u64
        .type           $__internal_4_$__cuda_sm20_rem_u64,@function
        .size           $__internal_4_$__cuda_sm20_rem_u64,(.L_x_144 - $__internal_4_$__cuda_sm20_rem_u64)
$__internal_4_$__cuda_sm20_rem_u64:
        /* <DEDUP_REMOVED lines=62> */
[----:B------:R-:W-:Y:S06]  /*07e0*/  RET.REL.NODEC R6 `(_Z26compositeBorelMacLaurin_16PyPiy) ;  /* 0xfffffff806047950 */ /* 0x000fec0003c3ffff */
.L_x_34:
        /* <DEDUP_REMOVED lines=9> */
.L_x_144:


//--------------------- .text._Z26compositeBorelMacLaurin_15PyPiy --------------------------
	.section	.text._Z26compositeBorelMacLaurin_15PyPiy,"ax",@progbits
	.align	128
        .global         _Z26compositeBorelMacLaurin_15PyPiy
        .type           _Z26compositeBorelMacLaurin_15PyPiy,@function
        .size           _Z26compositeBorelMacLaurin_15PyPiy,(.L_x_145 - _Z26compositeBorelMacLaurin_15PyPiy)
        .other          _Z26compositeBorelMacLaurin_15PyPiy,@"STO_CUDA_ENTRY STV_DEFAULT"
_Z26compositeBorelMacLaurin_15PyPiy:
.text._Z26compositeBorelMacLaurin_15PyPiy:
        /* <DEDUP_REMOVED lines=19> */
.L_x_40:
        /* <DEDUP_REMOVED lines=23> */
.L_x_37:
[----:B------:R-:W-:-:S07]  /*02a0*/  MOV R6, 0x2c0 ;  /* 0x000002c000067802 */ /* 0x000fce0000000f00 */
[----:B0-----:R-:W-:Y:S05]  /*02b0*/  CALL.REL.NOINC `($__internal_5_$__cuda_sm20_rem_u64) ;  /* 0x0000000000507944 */ /* 0x001fea0003c00000 */
[----:B------:R-:W-:-:S04]  /*02c0*/  ISETP.NE.U32.AND P0, PT, R8, RZ, PT ;  /* 0x000000ff0800720c */ /* 0x000fc80003f05070 */
[----:B------:R-:W-:-:S13]  /*02d0*/  ISETP.NE.AND.EX P0, PT, R9, RZ, PT, P0 ;  /* 0x000000ff0900720c */ /* 0x000fda0003f05300 */
.L_x_38:
[----:B------:R-:W-:Y:S05]  /*02e0*/  BSYNC.RECONVERGENT B1 ;  /* 0x0000000000017941 */ /* 0x000fea0003800200 */
.L_x_36:
        /* <DEDUP_REMOVED lines=14> */
.L_x_39:
[----:B------:R-:W-:Y:S05]  /*03d0*/  BSYNC.RECONVERGENT B0 ;  /* 0x0000000000007941 */ /* 0x000fea0003800200 */
.L_x_35:
[----:B------:R-:W-:Y:S01]  /*03e0*/  STG.E desc[UR4][R2.64], RZ ;  /* 0x000000ff02007986 */ /* 0x000fe2000c101904 */
[----:B------:R-:W-:Y:S05]  /*03f0*/  EXIT ;  /* 0x000000000000794d */ /* 0x000fea0003800000 */
        .weak           $__internal_5_$__cuda_sm20_rem_u64
        .type           $__internal_5_$__cuda_sm20_rem_u64,@function
        .size           $__internal_5_$__cuda_sm20_rem_u64,(.L_x_145 - $__internal_5_$__cuda_sm20_rem_u64)
$__internal_5_$__cuda_sm20_rem_u64:
        /* <DEDUP_REMOVED lines=62> */
[----:B------:R-:W-:Y:S06]  /*07e0*/  RET.REL.NODEC R6 `(_Z26compositeBorelMacLaurin_15PyPiy) ;  /* 0xfffffff806047950 */ /* 0x000fec0003c3ffff */
.L_x_41:
        /* <DEDUP_REMOVED lines=9> */
.L_x_145:


//--------------------- .text._Z26compositeBorelMacLaurin_14PyPiy --------------------------
	.section	.text._Z26compositeBorelMacLaurin_14PyPiy,"ax",@progbits
	.align	128
        .global         _Z26compositeBorelMacLaurin_14PyPiy
        .type           _Z26compositeBorelMacLaurin_14PyPiy,@function
        .size           _Z26compositeBorelMacLaurin_14PyPiy,(.L_x_146 - _Z26compositeBorelMacLaurin_14PyPiy)
        .other          _Z26compositeBorelMacLaurin_14PyPiy,@"STO_CUDA_ENTRY STV_DEFAULT"
_Z26compositeBorelMacLaurin_14PyPiy:
.text._Z26compositeBorelMacLaurin_14PyPiy:
        /* <DEDUP_REMOVED lines=19> */
.L_x_47:
        /* <DEDUP_REMOVED lines=23> */
.L_x_44:
[----:B------:R-:W-:-:S07]  /*02a0*/  MOV R6, 0x2c0 ;  /* 0x000002c000067802 */ /* 0x000fce0000000f00 */
[----:B0-----:R-:W-:Y:S05]  /*02b0*/  CALL.REL.NOINC `($__internal_6_$__cuda_sm20_rem_u64) ;  /* 0x0000000000507944 */ /* 0x001fea0003c00000 */
[----:B------:R-:W-:-:S04]  /*02c0*/  ISETP.NE.U32.AND P0, PT, R8, RZ, PT ;  /* 0x000000ff0800720c */ /* 0x000fc80003f05070 */
[----:B------:R-:W-:-:S13]  /*02d0*/  ISETP.NE.AND.EX P0, PT, R9, RZ, PT, P0 ;  /* 0x000000ff0900720c */ /* 0x000fda0003f05300 */
.L_x_45:
[----:B------:R-:W-:Y:S05]  /*02e0*/  BSYNC.RECONVERGENT B1 ;  /* 0x0000000000017941 */ /* 0x000fea0003800200 */
.L_x_43:
        /* <DEDUP_REMOVED lines=14> */
.L_x_46:
[----:B------:R-:W-:Y:S05]  /*03d0*/  BSYNC.RECONVERGENT B0 ;  /* 0x0000000000007941 */ /* 0x000fea0003800200 */
.L_x_42:
[----:B------:R-:W-:Y:S01]  /*03e0*/  STG.E desc[UR4][R2.64], RZ ;  /* 0x000000ff02007986 */ /* 0x000fe2000c101904 */
[----:B------:R-:W-:Y:S05]  /*03f0*/  EXIT ;  /* 0x000000000000794d */ /* 0x000fea0003800000 */
        .weak           $__internal_6_$__cuda_sm20_rem_u64
        .type           $__internal_6_$__cuda_sm20_rem_u64,@function
        .size           $__internal_6_$__cuda_sm20_rem_u64,(.L_x_146 - $__internal_6_$__cuda_sm20_rem_u64)
$__internal_6_$__cuda_sm20_rem_u64:
        /* <DEDUP_REMOVED lines=62> */
[----:B------:R-:W-:Y:S06]  /*07e0*/  RET.REL.NODEC R6 `(_Z26compositeBorelMacLaurin_14PyPiy) ;  /* 0xfffffff806047950 */ /* 0x000fec0003c3ffff */
.L_x_48:
        /* <DEDUP_REMOVED lines=9> */
.L_x_146:


//--------------------- .text._Z26compositeBorelMacLaurin_13PyPiy --------------------------
	.section	.text._Z26compositeBorelMacLaurin_13PyPiy,"ax",@progbits
	.align	128
        .global         _Z26compositeBorelMacLaurin_13PyPiy
        .type           _Z26compositeBorelMacLaurin_13PyPiy,@function
        .size           _Z26compositeBorelMacLaurin_13PyPiy,(.L_x_147 - _Z26compositeBorelMacLaurin_13PyPiy)
        .other          _Z26compositeBorelMacLaurin_13PyPiy,@"STO_CUDA_ENTRY STV_DEFAULT"
_Z26compositeBorelMacLaurin_13PyPiy:
.text._Z26compositeBorelMacLaurin_13PyPiy:
        /* <DEDUP_REMOVED lines=19> */
.L_x_54:
        /* <DEDUP_REMOVED lines=23> */
.L_x_51:
[----:B------:R-:W-:-:S07]  /*02a0*/  MOV R6, 0x2c0 ;  /* 0x000002c000067802 */ /* 0x000fce0000000f00 */
[----:B0-----:R-:W-:Y:S05]  /*02b0*/  CALL.REL.NOINC `($__internal_7_$__cuda_sm20_rem_u64) ;  /* 0x0000000000507944 */ /* 0x001fea0003c00000 */
[----:B------:R-:W-:-:S04]  /*02c0*/  ISETP.NE.U32.AND P0, PT, R8, RZ, PT ;  /* 0x000000ff0800720c */ /* 0x000fc80003f05070 */
[----:B------:R-:W-:-:S13]  /*02d0*/  ISETP.NE.AND.EX P0, PT, R9, RZ, PT, P0 ;  /* 0x000000ff0900720c */ /* 0x000fda0003f05300 */
.L_x_52:
[----:B------:R-:W-:Y:S05]  /*02e0*/  BSYNC.RECONVERGENT B1 ;  /* 0x0000000000017941 */ /* 0x000fea0003800200 */
.L_x_50:
        /* <DEDUP_REMOVED lines=14> */
.L_x_53:
[----:B------:R-:W-:Y:S05]  /*03d0*/  BSYNC.RECONVERGENT B0 ;  /* 0x0000000000007941 */ /* 0x000fea0003800200 */
.L_x_49:
[----:B------:R-:W-:Y:S01]  /*03e0*/  STG.E desc[UR4][R2.64], RZ ;  /* 0x000000ff02007986 */ /* 0x000fe2000c101904 */
[----:B------:R-:W-:Y:S05]  /*03f0*/  EXIT ;  /* 0x000000000000794d */ /* 0x000fea0003800000 */
        .weak           $__internal_7_$__cuda_sm20_rem_u64
        .type           $__internal_7_$__cuda_sm20_rem_u64,@function
        .size           $__internal_7_$__cuda_sm20_rem_u64,(.L_x_147 - $__internal_7_$__cuda_sm20_rem_u64)
$__internal_7_$__cuda_sm20_rem_u64:
        /* <DEDUP_REMOVED lines=62> */
[----:B------:R-:W-:Y:S06]  /*07e0*/  RET.REL.NODEC R6 `(_Z26compositeBorelMacLaurin_13PyPiy) ;  /* 0xfffffff806047950 */ /* 0x000fec0003c3ffff */
.L_x_55:
        /* <DEDUP_REMOVED lines=9> */
.L_x_147:


//--------------------- .text._Z26compositeBorelMacLaurin_12PyPiy --------------------------
	.section	.text._Z26compositeBorelMacLaurin_12PyPiy,"ax",@progbits
	.align	128
        .global         _Z26compositeBorelMacLaurin_12PyPiy
        .type           _Z26compositeBorelMacLaurin_12PyPiy,@function
        .size           _Z26compositeBorelMacLaurin_12PyPiy,(.L_x_148 - _Z26compositeBorelMacLaurin_12PyPiy)
        .other          _Z26compositeBorelMacLaurin_12PyPiy,@"STO_CUDA_ENTRY STV_DEFAULT"
_Z26compositeBorelMacLaurin_12PyPiy:
.text._Z26compositeBorelMacLaurin_12PyPiy:
        /* <DEDUP_REMOVED lines=19> */
.L_x_61:
        /* <DEDUP_REMOVED lines=23> */
.L_x_58:
[----:B------:R-:W-:-:S07]  /*02a0*/  MOV R6, 0x2c0 ;  /* 0x000002c000067802 */ /* 0x000fce0000000f00 */
[----:B0-----:R-:W-:Y:S05]  /*02b0*/  CALL.REL.NOINC `($__internal_8_$__cuda_sm20_rem_u64) ;  /* 0x0000000000507944 */ /* 0x001fea0003c00000 */
[----:B------:R-:W-:-:S04]  /*02c0*/  ISETP.NE.U32.AND P0, PT, R8, RZ, PT ;  /* 0x000000ff0800720c */ /* 0x000fc80003f05070 */
[----:B------:R-:W-:-:S13]  /*02d0*/  ISETP.NE.AND.EX P0, PT, R9, RZ, PT, P0 ;  /* 0x000000ff0900720c */ /* 0x000fda0003f05300 */
.L_x_59:
[----:B------:R-:W-:Y:S05]  /*02e0*/  BSYNC.RECONVERGENT B1 ;  /* 0x0000000000017941 */ /* 0x000fea0003800200 */
.L_x_57:
        /* <DEDUP_REMOVED lines=14> */
.L_x_60:
[----:B------:R-:W-:Y:S05]  /*03d0*/  BSYNC.RECONVERGENT B0 ;  /* 0x0000000000007941 */ /* 0x000fea0003800200 */
.L_x_56:
[----:B------:R-:W-:Y:S01]  /*03e0*/  STG.E desc[UR4][R2.64], RZ ;  /* 0x000000ff02007986 */ /* 0x000fe2000c101904 */
[----:B------:R-:W-:Y:S05]  /*03f0*/  EXIT ;  /* 0x000000000000794d */ /* 0x000fea0003800000 */
        .weak           $__internal_8_$__cuda_sm20_rem_u64
        .type           $__internal_8_$__cuda_sm20_rem_u64,@function
        .size           $__internal_8_$__cuda_sm20_rem_u64,(.L_x_148 - $__internal_8_$__cuda_sm20_rem_u64)
$__internal_8_$__cuda_sm20_rem_u64:
        /* <DEDUP_REMOVED lines=62> */
[----:B------:R-:W-:Y:S06]  /*07e0*/  RET.REL.NODEC R6 `(_Z26compositeBorelMacLaurin_12PyPiy) ;  /* 0xfffffff806047950 */ /* 0x000fec0003c3ffff */
.L_x_62:
        /* <DEDUP_REMOVED lines=9> */
.L_x_148:


//--------------------- .text._Z26compositeBorelMacLaurin_11PyPiy --------------------------
	.section	.text._Z26compositeBorelMacLaurin_11PyPiy,"ax",@progbits
	.align	128
        .global         _Z26compositeBorelMacLaurin_11PyPiy
        .type           _Z26compositeBorelMacLaurin_11PyPiy,@function
        .size           _Z26compositeBorelMacLaurin_11PyPiy,(.L_x_149 - _Z26compositeBorelMacLaurin_11PyPiy)
        .other          _Z26compositeBorelMacLaurin_11PyPiy,@"STO_CUDA_ENTRY STV_DEFAULT"
_Z26compositeBorelMacLaurin_11PyPiy:
.text._Z26compositeBorelMacLaurin_11PyPiy:
        /* <DEDUP_REMOVED lines=19> */
.L_x_68:
        /* <DEDUP_REMOVED lines=23> */
.L_x_65:
[----:B------:R-:W-:-:S07]  /*02a0*/  MOV R6, 0x2c0 ;  /* 0x000002c000067802 */ /* 0x000fce0000000f00 */
[----:B0-----:R-:W-:Y:S05]  /*02b0*/  CALL.REL.NOINC `($__internal_9_$__cuda_sm20_rem_u64) ;  /* 0x0000000000507944 */ /* 0x001fea0003c00000 */
[----:B------:R-:W-:-:S04]  /*02c0*/  ISETP.NE.U32.AND P0, PT, R8, RZ, PT ;  /* 0x000000ff0800720c */ /* 0x000fc80003f05070 */
[----:B------:R-:W-:-:S13]  /*02d0*/  ISETP.NE.AND.EX P0, PT, R9, RZ, PT, P0 ;  /* 0x000000ff0900720c */ /* 0x000fda0003f05300 */
.L_x_66:
[----:B------:R-:W-:Y:S05]  /*02e0*/  BSYNC.RECONVERGENT B1 ;  /* 0x0000000000017941 */ /* 0x000fea0003800200 */
.L_x_64:
        /* <DEDUP_REMOVED lines=14> */
.L_x_67:
[----:B------:R-:W-:Y:S05]  /*03d0*/  BSYNC.RECONVERGENT B0 ;  /* 0x0000000000007941 */ /* 0x000fea0003800200 */
.L_x_63:
[----:B------:R-:W-:Y:S01]  /*03e0*/  STG.E desc[UR4][R2.64], RZ ;  /* 0x000000ff02007986 */ /* 0x000fe2000c101904 */
[----:B------:R-:W-:Y:S05]  /*03f0*/  EXIT ;  /* 0x000000000000794d */ /* 0x000fea0003800000 */
        .weak           $__internal_9_$__cuda_sm20_rem_u64
        .type           $__internal_9_$__cuda_sm20_rem_u64,@function
        .size           $__internal_9_$__cuda_sm20_rem_u64,(.L_x_149 - $__internal_9_$__cuda_sm20_rem_u64)
$__internal_9_$__cuda_sm20_rem_u64:
        /* <DEDUP_REMOVED lines=62> */
[----:B------:R-:W-:Y:S06]  /*07e0*/  RET.REL.NODEC R6 `(_Z26compositeBorelMacLaurin_11PyPiy) ;  /* 0xfffffff806047950 */ /* 0x000fec0003c3ffff */
.L_x_69:
        /* <DEDUP_REMOVED lines=9> */
.L_x_149:


//--------------------- .text._Z26compositeBorelMacLaurin_10PyPiy --------------------------
	.section	.text._Z26compositeBorelMacLaurin_10PyPiy,"ax",@progbits
	.align	128
        .global         _Z26compositeBorelMacLaurin_10PyPiy
        .type           _Z26compositeBorelMacLaurin_10PyPiy,@function
        .size           _Z26compositeBorelMacLaurin_10PyPiy,(.L_x_150 - _Z26compositeBorelMacLaurin_10PyPiy)
        .other          _Z26compositeBorelMacLaurin_10PyPiy,@"STO_CUDA_ENTRY STV_DEFAULT"
_Z26compositeBorelMacLaurin_10PyPiy:
.text._Z26compositeBorelMacLaurin_10PyPiy:
        /* <DEDUP_REMOVED lines=19> */
.L_x_75:
        /* <DEDUP_REMOVED lines=23> */
.L_x_72:
[----:B------:R-:W-:-:S07]  /*02a0*/  MOV R6, 0x2c0 ;  /* 0x000002c000067802 */ /* 0x000fce0000000f00 */
[----:B0-----:R-:W-:Y:S05]  /*02b0*/  CALL.REL.NOINC `($__internal_10_$__cuda_sm20_rem_u64) ;  /* 0x0000000000507944 */ /* 0x001fea0003c00000 */
[----:B------:R-:W-:-:S04]  /*02c0*/  ISETP.NE.U32.AND P0, PT, R8, RZ, PT ;  /* 0x000000ff0800720c */ /* 0x000fc80003f05070 */
[----:B------:R-:W-:-:S13]  /*02d0*/  ISETP.NE.AND.EX P0, PT, R9, RZ, PT, P0 ;  /* 0x000000ff0900720c */ /* 0x000fda0003f05300 */
.L_x_73:
[----:B------:R-:W-:Y:S05]  /*02e0*/  BSYNC.RECONVERGENT B1 ;  /* 0x0000000000017941 */ /* 0x000fea0003800200 */
.L_x_71:
        /* <DEDUP_REMOVED lines=14> */
.L_x_74:
[----:B------:R-:W-:Y:S05]  /*03d0*/  BSYNC.RECONVERGENT B0 ;  /* 0x0000000000007941 */ /* 0x000fea0003800200 */
.L_x_70:
[----:B------:R-:W-:Y:S01]  /*03e0*/  STG.E desc[UR4][R2.64], RZ ;  /* 0x000000ff02007986 */ /* 0x000fe2000c101904 */
[----:B------:R-:W-:Y:S05]  /*03f0*/  EXIT ;  /* 0x000000000000794d */ /* 0x000fea0003800000 */
        .weak           $__internal_10_$__cuda_sm20_rem_u64
        .type           $__internal_10_$__cuda_sm20_rem_u64,@function
        .size           $__internal_10_$__cuda_sm20_rem_u64,(.L_x_150 - $__internal_10_$__cuda_sm20_rem_u64)
$__internal_10_$__cuda_sm20_rem_u64:
        /* <DEDUP_REMOVED lines=62> */
[----:B------:R-:W-:Y:S06]  /*07e0*/  RET.REL.NODEC R6 `(_Z26compositeBorelMacLaurin_10PyPiy) ;  /* 0xfffffff806047950 */ /* 0x000fec0003c3ffff */
.L_x_76:
        /* <DEDUP_REMOVED lines=9> */
.L_x_150:


//--------------------- .text._Z26compositeBorelMacLaurin_09PyPiy --------------------------
	.section	.text._Z26compositeBorelMacLaurin_09PyPiy,"ax",@progbits
	.align	128
        .global         _Z26compositeBorelMacLaurin_09PyPiy
        .type           _Z26compositeBorelMacLaurin_09PyPiy,@function
        .size           _Z26compositeBorelMacLaurin_09PyPiy,(.L_x_151 - _Z26compositeBorelMacLaurin_09PyPiy)
        .other          _Z26compositeBorelMacLaurin_09PyPiy,@"STO_CUDA_ENTRY STV_DEFAULT"
_Z26compositeBorelMacLaurin_09PyPiy:
.text._Z26compositeBorelMacLaurin_09PyPiy:
        /* <DEDUP_REMOVED lines=19> */
.L_x_82:
        /* <DEDUP_REMOVED lines=23> */
.L_x_79:
[----:B------:R-:W-:-:S07]  /*02a0*/  MOV R6, 0x2c0 ;  /* 0x000002c000067802 */ /* 0x000fce0000000f00 */
[----:B0-----:R-:W-:Y:S05]  /*02b0*/  CALL.REL.NOINC `($__internal_11_$__cuda_sm20_rem_u64) ;  /* 0x0000000000507944 */ /* 0x001fea0003c00000 */
[----:B------:R-:W-:-:S04]  /*02c0*/  ISETP.NE.U32.AND P0, PT, R8, RZ, PT ;  /* 0x000000ff0800720c */ /* 0x000fc80003f05070 */
[----:B------:R-:W-:-:S13]  /*02d0*/  ISETP.NE.AND.EX P0, PT, R9, RZ, PT, P0 ;  /* 0x000000ff0900720c */ /* 0x000fda0003f05300 */
.L_x_80:
[----:B------:R-:W-:Y:S05]  /*02e0*/  BSYNC.RECONVERGENT B1 ;  /* 0x0000000000017941 */ /* 0x000fea0003800200 */
.L_x_78:
        /* <DEDUP_REMOVED lines=14> */
.L_x_81:
[----:B------:R-:W-:Y:S05]  /*03d0*/  BSYNC.RECONVERGENT B0 ;  /* 0x0000000000007941 */ /* 0x000fea0003800200 */
.L_x_77:
[----:B------:R-:W-:Y:S01]  /*03e0*/  STG.E desc[UR4][R2.64], RZ ;  /* 0x000000ff02007986 */ /* 0x000fe2000c101904 */
[----:B------:R-:W-:Y:S05]  /*03f0*/  EXIT ;  /* 0x000000000000794d */ /* 0x000fea0003800000 */
        .weak           $__internal_11_$__cuda_sm20_rem_u64
        .type           $__internal_11_$__cuda_sm20_rem_u64,@function
        .size           $__internal_11_$__cuda_sm20_rem_u64,(.L_x_151 - $__internal_11_$__cuda_sm20_rem_u64)
$__internal_11_$__cuda_sm20_rem_u64:
        /* <DEDUP_REMOVED lines=62> */
[----:B------:R-:W-:Y:S06]  /*07e0*/  RET.REL.NODEC R6 `(_Z26compositeBorelMacLaurin_09PyPiy) ;  /* 0xfffffff806047950 */ /* 0x000fec0003c3ffff */
.L_x_83:
        /* <DEDUP_REMOVED lines=9> */
.L_x_151:


//--------------------- .text._Z26compositeBorelMacLaurin_08PyPiy --------------------------
	.section	.text._Z26compositeBorelMacLaurin_08PyPiy,"ax",@progbits
	.align	128
        .global         _Z26compositeBorelMacLaurin_08PyPiy
        .type           _Z26compositeBorelMacLaurin_08PyPiy,@function
        .size           _Z26compositeBorelMacLaurin_08PyPiy,(.L_x_152 - _Z26compositeBorelMacLaurin_08PyPiy)
        .other          _Z26compositeBorelMacLaurin_08PyPiy,@"STO_CUDA_ENTRY STV_DEFAULT"
_Z26compositeBorelMacLaurin_08PyPiy:
.text._Z26compositeBorelMacLaurin_08PyPiy:
        /* <DEDUP_REMOVED lines=19> */
.L_x_89:
        /* <DEDUP_REMOVED lines=23> */
.L_x_86:
[----:B------:R-:W-:-:S07]  /*02a0*/  MOV R6, 0x2c0 ;  /* 0x000002c000067802 */ /* 0x000fce0000000f00 */
[----:B0-----:R-:W-:Y:S05]  /*02b0*/  CALL.REL.NOINC `($__internal_12_$__cuda_sm20_rem_u64) ;  /* 0x0000000000507944 */ /* 0x001fea0003c00000 */
[----:B------:R-:W-:-:S04]  /*02c0*/  ISETP.NE.U32.AND P0, PT, R8, RZ, PT ;  /* 0x000000ff0800720c */ /* 0x000fc80003f05070 */
[----:B------:R-:W-:-:S13]  /*02d0*/  ISETP.NE.AND.EX P0, PT, R9, RZ, PT, P0 ;  /* 0x000000ff0900720c */ /* 0x000fda0003f05300 */
.L_x_87:
[----:B------:R-:W-:Y:S05]  /*02e0*/  BSYNC.RECONVERGENT B1 ;  /* 0x0000000000017941 */ /* 0x000fea0003800200 */
.L_x_85:
        /* <DEDUP_REMOVED lines=14> */
.L_x_88:
[----:B------:R-:W-:Y:S05]  /*03d0*/  BSYNC.RECONVERGENT B0 ;  /* 0x0000000000007941 */ /* 0x000fea0003800200 */
.L_x_84:
[----:B------:R-:W-:Y:S01]  /*03e0*/  STG.E desc[UR4][R2.64], RZ ;  /* 0x000000ff02007986 */ /* 0x000fe2000c101904 */
[----:B------:R-:W-:Y:S05]  /*03f0*/  EXIT ;  /* 0x000000000000794d */ /* 0x000fea0003800000 */
        .weak           $__internal_12_$__cuda_sm20_rem_u64
        .type           $__internal_12_$__cuda_sm20_rem_u64,@function
        .size           $__internal_12_$__cuda_sm20_rem_u64,(.L_x_152 - $__internal_12_$__cuda_sm20_rem_u64)
$__internal_12_$__cuda_sm20_rem_u64:
        /* <DEDUP_REMOVED lines=62> */
[----:B------:R-:W-:Y:S06]  /*07e0*/  RET.REL.NODEC R6 `(_Z26compositeBorelMacLaurin_08PyPiy) ;  /* 0xfffffff806047950 */ /* 0x000fec0003c3ffff */
.L_x_90:
        /* <DEDUP_REMOVED lines=9> */
.L_x_152:


//--------------------- .text._Z26compositeBorelMacLaurin_07PyPiy --------------------------
	.section	.text._Z26compositeBorelMacLaurin_07PyPiy,"ax",@progbits
	.align	128
        .global         _Z26compositeBorelMacLaurin_07PyPiy
        .type           _Z26compositeBorelMacLaurin_07PyPiy,@function
        .size           _Z26compositeBorelMacLaurin_07PyPiy,(.L_x_153 - _Z26compositeBorelMacLaurin_07PyPiy)
        .other          _Z26compositeBorelMacLaurin_07PyPiy,@"STO_CUDA_ENTRY STV_DEFAULT"
_Z26compositeBorelMacLaurin_07PyPiy:
.text._Z26compositeBorelMacLaurin_07PyPiy:
        /* <DEDUP_REMOVED lines=19> */
.L_x_96:
        /* <DEDUP_REMOVED lines=23> */
.L_x_93:
[----:B------:R-:W-:-:S07]  /*02a0*/  MOV R6, 0x2c0 ;  /* 0x000002c000067802 */ /* 0x000fce0000000f00 */
[----:B0-----:R-:W-:Y:S05]  /*02b0*/  CALL.REL.NOINC `($__internal_13_$__cuda_sm20_rem_u64) ;  /* 0x0000000000507944 */ /* 0x001fea0003c00000 */
[----:B------:R-:W-:-:S04]  /*02c0*/  ISETP.NE.U32.AND P0, PT, R8, RZ, PT ;  /* 0x000000ff0800720c */ /* 0x000fc80003f05070 */
[----:B------:R-:W-:-:S13]  /*02d0*/  ISETP.NE.AND.EX P0, PT, R9, RZ, PT, P0 ;  /* 0x000000ff0900720c */ /* 0x000fda0003f05300 */
.L_x_94:
[----:B------:R-:W-:Y:S05]  /*02e0*/  BSYNC.RECONVERGENT B1 ;  /* 0x0000000000017941 */ /* 0x000fea0003800200 */
.L_x_92:
        /* <DEDUP_REMOVED lines=14> */
.L_x_95:
[----:B------:R-:W-:Y:S05]  /*03d0*/  BSYNC.RECONVERGENT B0 ;  /* 0x0000000000007941 */ /* 0x000fea0003800200 */
.L_x_91:
[----:B------:R-:W-:Y:S01]  /*03e0*/  STG.E desc[UR4][R2.64], RZ ;  /* 0x000000ff02007986 */ /* 0x000fe2000c101904 */
[----:B------:R-:W-:Y:S05]  /*03f0*/  EXIT ;  /* 0x000000000000794d */ /* 0x000fea0003800000 */
        .weak           $__internal_13_$__cuda_sm20_rem_u64
        .type           $__internal_13_$__cuda_sm20_rem_u64,@function
        .size           $__internal_13_$__cuda_sm20_rem_u64,(.L_x_153 - $__internal_13_$__cuda_sm20_rem_u64)
$__internal_13_$__cuda_sm20_rem_u64:
        /* <DEDUP_REMOVED lines=62> */
[----:B------:R-:W-:Y:S06]  /*07e0*/  RET.REL.NODEC R6 `(_Z26compositeBorelMacLaurin_07PyPiy) ;  /* 0xfffffff806047950 */ /* 0x000fec0003c3ffff */
.L_x_97:
        /* <DEDUP_REMOVED lines=9> */
.L_x_153:


//--------------------- .text._Z26compositeBorelMacLaurin_06PyPiy --------------------------
	.section	.text._Z26compositeBorelMacLaurin_06PyPiy,"ax",@progbits
	.align	128
        .global         _Z26compositeBorelMacLaurin_06PyPiy
        .type           _Z26compositeBorelMacLaurin_06PyPiy,@function
        .size           _Z26compositeBorelMacLaurin_06PyPiy,(.L_x_154 - _Z26compositeBorelMacLaurin_06PyPiy)
        .other          _Z26compositeBorelMacLaurin_06PyPiy,@"STO_CUDA_ENTRY STV_DEFAULT"
_Z26compositeBorelMacLaurin_06PyPiy:
.text._Z26compositeBorelMacLaurin_06PyPiy:
        /* <DEDUP_REMOVED lines=19> */
.L_x_103:
        /* <DEDUP_REMOVED lines=23> */
.L_x_100:
[----:B------:R-:W-:-:S07]  /*02a0*/  MOV R6, 0x2c0 ;  /* 0x000002c000067802 */ /* 0x000fce0000000f00 */
[----:B0-----:R-:W-:Y:S05]  /*02b0*/  CALL.REL.NOINC `($__internal_14_$__cuda_sm20_rem_u64) ;  /* 0x0000000000507944 */ /* 0x001fea0003c00000 */
[----:B------:R-:W-:-:S04]  /*02c0*/  ISETP.NE.U32.AND P0, PT, R8, RZ, PT ;  /* 0x000000ff0800720c */ /* 0x000fc80003f05070 */
[----:B------:R-:W-:-:S13]  /*02d0*/  ISETP.NE.AND.EX P0, PT, R9, RZ, PT, P0 ;  /* 0x000000ff0900720c */ /* 0x000fda0003f05300 */
.L_x_101:
[----:B------:R-:W-:Y:S05]  /*02e0*/  BSYNC.RECONVERGENT B1 ;  /* 0x0000000000017941 */ /* 0x000fea0003800200 */
.L_x_99:
        /* <DEDUP_REMOVED lines=14> */
.L_x_102:
[----:B------:R-:W-:Y:S05]  /*03d0*/  BSYNC.RECONVERGENT B0 ;  /* 0x0000000000007941 */ /* 0x000fea0003800200 */
.L_x_98:
[----:B------:R-:W-:Y:S01]  /*03e0*/  STG.E desc[UR4][R2.64], RZ ;  /* 0x000000ff02007986 */ /* 0x000fe2000c101904 */
[----:B------:R-:W-:Y:S05]  /*03f0*/  EXIT ;  /* 0x000000000000794d */ /* 0x000fea0003800000 */
        .weak           $__internal_14_$__cuda_sm20_rem_u64
        .type           $__internal_14_$__cuda_sm20_rem_u64,@function
        .size           $__internal_14_$__cuda_sm20_rem_u64,(.L_x_154 - $__internal_14_$__cuda_sm20_rem_u64)
$__internal_14_$__cuda_sm20_rem_u64:
        /* <DEDUP_REMOVED lines=62> */
[----:B------:R-:W-:Y:S06]  /*07e0*/  RET.REL.NODEC R6 `(_Z26compositeBorelMacLaurin_06PyPiy) ;  /* 0xfffffff806047950 */ /* 0x000fec0003c3ffff */
.L_x_104:
        /* <DEDUP_REMOVED lines=9> */
.L_x_154:


//--------------------- .text._Z26compositeBorelMacLaurin_05PyPiy --------------------------
	.section	.text._Z26compositeBorelMacLaurin_05PyPiy,"ax",@progbits
	.align	128
        .global         _Z26compositeBorelMacLaurin_05PyPiy
        .type           _Z26compositeBorelMacLaurin_05PyPiy,@function
        .size           _Z26compositeBorelMacLaurin_05PyPiy,(.L_x_155 - _Z26compositeBorelMacLaurin_05PyPiy)
        .other          _Z26compositeBorelMacLaurin_05PyPiy,@"STO_CUDA_ENTRY STV_DEFAULT"
_Z26compositeBorelMacLaurin_05PyPiy:
.text._Z26compositeBorelMacLaurin_05PyPiy:
        /* <DEDUP_REMOVED lines=19> */
.L_x_110:
        /* <DEDUP_REMOVED lines=23> */
.L_x_107:
[----:B------:R-:W-:-:S07]  /*02a0*/  MOV R6, 0x2c0 ;  /* 0x000002c000067802 */ /* 0x000fce0000000f00 */
[----:B0-----:R-:W-:Y:S05]  /*02b0*/  CALL.REL.NOINC `($__internal_15_$__cuda_sm20_rem_u64) ;  /* 0x0000000000507944 */ /* 0x001fea0003c00000 */
[----:B------:R-:W-:-:S04]  /*02c0*/  ISETP.NE.U32.AND P0, PT, R8, RZ, PT ;  /* 0x000000ff0800720c */ /* 0x000fc80003f05070 */
[----:B------:R-:W-:-:S13]  /*02d0*/  ISETP.NE.AND.EX P0, PT, R9, RZ, PT, P0 ;  /* 0x000000ff0900720c */ /* 0x000fda0003f05300 */
.L_x_108:
[----:B------:R-:W-:Y:S05]  /*02e0*/  BSYNC.RECONVERGENT B1 ;  /* 0x0000000000017941 */ /* 0x000fea0003800200 */
.L_x_106:
        /* <DEDUP_REMOVED lines=14> */
.L_x_109:
[----:B------:R-:W-:Y:S05]  /*03d0*/  BSYNC.RECONVERGENT B0 ;  /* 0x0000000000007941 */ /* 0x000fea0003800200 */
.L_x_105:
[----:B------:R-:W-:Y:S01]  /*03e0*/  STG.E desc[UR4][R2.64], RZ ;  /* 0x000000ff02007986 */ /* 0x000fe2000c101904 */
[----:B------:R-:W-:Y:S05]  /*03f0*/  EXIT ;  /* 0x000000000000794d */ /* 0x000fea0003800000 */
        .weak           $__internal_15_$__cuda_sm20_rem_u64
        .type           $__internal_15_$__cuda_sm20_rem_u64,@function
        .size           $__internal_15_$__cuda_sm20_rem_u64,(.L_x_155 - $__internal_15_$__cuda_sm20_rem_u64)
$__internal_15_$__cuda_sm20_rem_u64:
        /* <DEDUP_REMOVED lines=62> */
[----:B------:R-:W-:Y:S06]  /*07e0*/  RET.REL.NODEC R6 `(_Z26compositeBorelMacLaurin_05PyPiy) ;  /* 0xfffffff806047950 */ /* 0x000fec0003c3ffff */
.L_x_111:
        /* <DEDUP_REMOVED lines=9> */
.L_x_155:


//--------------------- .text._Z26compositeBorelMacLaurin_04PyPiy --------------------------
	.section	.text._Z26compositeBorelMacLaurin_04PyPiy,"ax",@progbits
	.align	128
        .global         _Z26compositeBorelMacLaurin_04PyPiy
        .type           _Z26compositeBorelMacLaurin_04PyPiy,@function
        .size           _Z26compositeBorelMacLaurin_04PyPiy,(.L_x_156 - _Z26compositeBorelMacLaurin_04PyPiy)
        .other          _Z26compositeBorelMacLaurin_04PyPiy,@"STO_CUDA_ENTRY STV_DEFAULT"
_Z26compositeBorelMacLaurin_04PyPiy:
.text._Z26compositeBorelMacLaurin_04PyPiy:
        /* <DEDUP_REMOVED lines=19> */
.L_x_117:
        /* <DEDUP_REMOVED lines=23> */
.L_x_114:
[----:B------:R-:W-:-:S07]  /*02a0*/  MOV R6, 0x2c0 ;  /* 0x000002c000067802 */ /* 0x000fce0000000f00 */
[----:B0-----:R-:W-:Y:S05]  /*02b0*/  CALL.REL.NOINC `($__internal_16_$__cuda_sm20_rem_u64) ;  /* 0x0000000000507944 */ /* 0x001fea0003c00000 */
[----:B------:R-:W-:-:S04]  /*02c0*/  ISETP.NE.U32.AND P0, PT, R8, RZ, PT ;  /* 0x000000ff0800720c */ /* 0x000fc80003f05070 */
[----:B------:R-:W-:-:S13]  /*02d0*/  ISETP.NE.AND.EX P0, PT, R9, RZ, PT, P0 ;  /* 0x000000ff0900720c */ /* 0x000fda0003f05300 */
.L_x_115:
[----:B------:R-:W-:Y:S05]  /*02e0*/  BSYNC.RECONVERGENT B1 ;  /* 0x0000000000017941 */ /* 0x000fea0003800200 */
.L_x_113:
        /* <DEDUP_REMOVED lines=14> */
.L_x_116:
[----:B------:R-:W-:Y:S05]  /*03d0*/  BSYNC.RECONVERGENT B0 ;  /* 0x0000000000007941 */ /* 0x000fea0003800200 */
.L_x_112:
[----:B------:R-:W-:Y:S01]  /*03e0*/  STG.E desc[UR4][R2.64], RZ ;  /* 0x000000ff02007986 */ /* 0x000fe2000c101904 */
[----:B------:R-:W-:Y:S05]  /*03f0*/  EXIT ;  /* 0x000000000000794d */ /* 0x000fea0003800000 */
        .weak           $__internal_16_$__cuda_sm20_rem_u64
        .type           $__internal_16_$__cuda_sm20_rem_u64,@function
        .size           $__internal_16_$__cuda_sm20_rem_u64,(.L_x_156 - $__internal_16_$__cuda_sm20_rem_u64)
$__internal_16_$__cuda_sm20_rem_u64:
        /* <DEDUP_REMOVED lines=62> */
[----:B------:R-:W-:Y:S06]  /*07e0*/  RET.REL.NODEC R6 `(_Z26compositeBorelMacLaurin_04PyPiy) ;  /* 0xfffffff806047950 */ /* 0x000fec0003c3ffff */
.L_x_118:
        /* <DEDUP_REMOVED lines=9> */
.L_x_156:


//--------------------- .text._Z26compositeBorelMacLaurin_03PyPiy --------------------------
	.section	.text._Z26compositeBorelMacLaurin_03PyPiy,"ax",@progbits
	.align	128
        .global         _Z26compositeBorelMacLaurin_03PyPiy
        .type           _Z26compositeBorelMacLaurin_03PyPiy,@function
        .size           _Z26compositeBorelMacLaurin_03PyPiy,(.L_x_157 - _Z26compositeBorelMacLaurin_03PyPiy)
        .other          _Z26compositeBorelMacLaurin_03PyPiy,@"STO_CUDA_ENTRY STV_DEFAULT"
_Z26compositeBorelMacLaurin_03PyPiy:
.text._Z26compositeBorelMacLaurin_03PyPiy:
        /* <DEDUP_REMOVED lines=12> */
[----:B------:R-:W1:Y:S01]  /*00c0*/  LDCU.64 UR4, c[0x0][0x358] ;  /* 0x00006b00ff0477ac */ /* 0x000e620008000a00 */
[----:B0-----:R-:W-:-:S04]  /*00d0*/  LEA R2, P0, R0, UR6, 0x2 ;  /* 0x0000000600027c11 */ /* 0x001fc8000f8010ff */
[C---:B------:R-:W-:Y:S02]  /*00e0*/  LEA.HI.X R3, R0.reuse, UR7, RZ, 0x2, P0 ;  /* 0x0000000700037c11 */ /* 0x040fe400080f14ff */
[----:B------:R-:W-:-:S03]  /*00f0*/  ISETP.GE.U32.AND P0, PT, R0, 0x4, PT ;  /* 0x000000040000780c */ /* 0x000fc60003f06070 */
[----:B-1----:R0:W-:Y:S10]  /*0100*/  STG.E desc[UR4][R2.64], R5 ;  /* 0x0000000502007986 */ /* 0x0021f4000c101904 */
[----:B------:R-:W-:Y:S05]  /*0110*/  @!P0 EXIT ;  /* 0x000000000000894d */ /* 0x000fea0003800000 */
[----:B------:R-:W-:Y:S01]  /*0120*/  BSSY.RECONVERGENT B0, `(.L_x_119) ;  /* 0x000002d000007945 */ /* 0x000fe20003800200 */
[----:B------:R-:W-:Y:S02]  /*0130*/  IMAD.MOV.U32 R4, RZ, RZ, 0x2 ;  /* 0x00000002ff047424 */ /* 0x000fe400078e00ff */
[----:B0-----:R-:W-:-:S07]  /*0140*/  IMAD.MOV.U32 R5, RZ, RZ, RZ ;  /* 0x000000ffff057224 */ /* 0x001fce00078e00ff */
.L_x_124:
[----:B------:R-:W-:Y:S01]  /*0150*/  ISETP.NE.U32.AND P0, PT, R5, RZ, PT ;  /* 0x000000ff0500720c */ /* 0x000fe20003f05070 */
[----:B------:R-:W-:-:S12]  /*0160*/  BSSY.RECONVERGENT B1, `(.L_x_120) ;  /* 0x000001a000017945 */ /* 0x000fd80003800200 */
[----:B------:R-:W-:Y:S05]  /*0170*/  @P0 BRA `(.L_x_121) ;  /* 0x0000000000500947 */ /* 0x000fea0003800000 */
[----:B------:R-:W0:Y:S01]  /*0180*/  I2F.U32.RP R8, R4 ;  /* 0x0000000400087306 */ /* 0x000e220000209000 */
[----:B------:R-:W-:-:S07]  /*0190*/  ISETP.NE.U32.AND P1, PT, R4, RZ, PT ;  /* 0x000000ff0400720c */ /* 0x000fce0003f25070 */
[----:B0-----:R-:W0:Y:S02]  /*01a0*/  MUFU.RCP R8, R8 ;  /* 0x0000000800087308 */ /* 0x001e240000001000 */
[----:B0-----:R-:W-:-:S06]  /*01b0*/  IADD3 R6, PT, PT, R8, 0xffffffe, RZ ;  /* 0x0ffffffe08067810 */ /* 0x001fcc0007ffe0ff */
[----:B------:R0:W1:Y:S02]  /*01c0*/  F2I.FTZ.U32.TRUNC.NTZ R7, R6 ;  /* 0x0000000600077305 */ /* 0x000064000021f000 */
[----:B0-----:R-:W-:Y:S02]  /*01d0*/  IMAD.MOV.U32 R6, RZ, RZ, RZ ;  /* 0x000000ffff067224 */ /* 0x001fe400078e00ff */
[----:B-1----:R-:W-:-:S04]  /*01e0*/  IMAD.MOV R9, RZ, RZ, -R7 ;  /* 0x000000ffff097224 */ /* 0x002fc800078e0a07 */
[----:B------:R-:W-:-:S04]  /*01f0*/  IMAD R9, R9, R4, RZ ;  /* 0x0000000409097224 */ /* 0x000fc800078e02ff */
[----:B------:R-:W-:-:S06]  /*0200*/  IMAD.HI.U32 R7, R7, R9, R6 ;  /* 0x0000000907077227 */ /* 0x000fcc00078e0006 */
[----:B------:R-:W-:-:S04]  /*0210*/  IMAD.HI.U32 R7, R7, R0, RZ ;  /* 0x0000000007077227 */ /* 0x000fc800078e00ff */
[----:B------:R-:W-:-:S04]  /*0220*/  IMAD.MOV R7, RZ, RZ, -R7 ;  /* 0x000000ffff077224 */ /* 0x000fc800078e0a07 */
[----:B------:R-:W-:-:S05]  /*0230*/  IMAD R7, R4, R7, R0 ;  /* 0x0000000704077224 */ /* 0x000fca00078e0200 */
[----:B------:R-:W-:-:S13]  /*0240*/  ISETP.GE.U32.AND P0, PT, R7, R4, PT ;  /* 0x000000040700720c */ /* 0x000fda0003f06070 */
[----:B------:R-:W-:-:S04]  /*0250*/  @P0 IADD3 R7, PT, PT, R7, -R4, RZ ;  /* 0x8000000407070210 */ /* 0x000fc80007ffe0ff */
[----:B------:R-:W-:-:S13]  /*0260*/  ISETP.GE.U32.AND P0, PT, R7, R4, PT ;  /* 0x000000040700720c */ /* 0x000fda0003f06070 */
[----:B------:R-:W-:Y:S01]  /*0270*/  @P0 IMAD.IADD R7, R7, 0x1, -R4 ;  /* 0x0000000107070824 */ /* 0x000fe200078e0a04 */
[----:B------:R-:W-:-:S04]  /*0280*/  @!P1 LOP3.LUT R7, RZ, R4, RZ, 0x33, !PT ;  /* 0x00000004ff079212 */ /* 0x000fc800078e33ff */
[----:B------:R-:W-:-:S04]  /*0290*/  ISETP.NE.U32.AND P0, PT, R7, RZ, PT ;  /* 0x000000ff0700720c */ /* 0x000fc80003f05070 */
[----:B------:R-:W-:Y:S01]  /*02a0*/  ISETP.NE.AND.EX P0, PT, RZ, RZ, PT, P0 ;  /* 0x000000ffff00720c */ /* 0x000fe20003f05300 */
[----:B------:R-:W-:-:S12]  /*02b0*/  BRA `(.L_x_122) ;  /* 0x0000000000107947 */ /* 0x000fd80003800000 */
.L_x_121:
[----:B------:R-:W-:-:S07]  /*02c0*/  MOV R6, 0x2e0 ;  /* 0x000002e000067802 */ /* 0x000fce0000000f00 */
[----:B------:R-:W-:Y:S05]  /*02d0*/  CALL.REL.NOINC `($__internal_17_$__cuda_sm20_rem_u64) ;  /* 0x0000000000507944 */ /* 0x000fea0003c00000 */
[----:B------:R-:W-:-:S04]  /*02e0*/  ISETP.NE.U32.AND P0, PT, R8, RZ, PT ;  /* 0x000000ff0800720c */ /* 0x000fc80003f05070 */
[----:B------:R-:W-:-:S13]  /*02f0*/  ISETP.NE.AND.EX P0, PT, R9, RZ, PT, P0 ;  /* 0x000000ff0900720c */ /* 0x000fda0003f05300 */
.L_x_122:
[----:B------:R-:W-:Y:S05]  /*0300*/  BSYNC.RECONVERGENT B1 ;  /* 0x0000000000017941 */ /* 0x000fea0003800200 */
.L_x_120:
[----:B------:R-:W-:Y:S05]  /*0310*/  @!P0 BRA `(.L_x_123) ;  /* 0x0000000000348947 */ /* 0x000fea0003800000 */
[C---:B------:R-:W-:Y:S01]  /*0320*/  IADD3 R9, P0, PT, R4.reuse, 0x1, RZ ;  /* 0x0000000104097810 */ /* 0x040fe20007f1e0ff */
[-C--:B------:R-:W-:Y:S02]  /*0330*/  IMAD R8, R5, R4.reuse, RZ ;  /* 0x0000000405087224 */ /* 0x080fe400078e02ff */
[----:B------:R-:W-:-:S04]  /*0340*/  IMAD.WIDE.U32 R6, R4, R4, R4 ;  /* 0x0000000404067225 */ /* 0x000fc800078e0004 */
[----:B------:R-:W-:Y:S02]  /*0350*/  IMAD R8, R4, R5, R8 ;  /* 0x0000000504087224 */ /* 0x000fe400078e0208 */
[----:B------:R-:W-:Y:S01]  /*0360*/  IMAD.X R11, RZ, RZ, R5, P0 ;  /* 0x000000ffff0b7224 */ /* 0x000fe200000e0605 */
[----:B------:R-:W-:-:S04]  /*0370*/  IADD3 R5, P0, PT, R9, R6, RZ ;  /* 0x0000000609057210 */ /* 0x000fc80007f1e0ff */
[----:B------:R-:W-:Y:S02]  /*0380*/  IADD3.X R6, PT, PT, R11, R7, R8, P0, !PT ;  /* 0x000000070b067210 */ /* 0x000fe400007fe408 */
[----:B------:R-:W-:-:S04]  /*0390*/  ISETP.GT.U32.AND P0, PT, R5, R0, PT ;  /* 0x000000000500720c */ /* 0x000fc80003f04070 */
[----:B------:R-:W-:-:S13]  /*03a0*/  ISETP.GT.U32.AND.EX P0, PT, R6, RZ, PT, P0 ;  /* 0x000000ff0600720c */ /* 0x000fda0003f04100 */
[----:B------:R-:W-:Y:S05]  /*03b0*/  @P0 EXIT ;  /* 0x000000000000094d */ /* 0x000fea0003800000 */
[----:B------:R-:W-:Y:S01]  /*03c0*/  MOV R4, R9 ;  /* 0x0000000900047202 */ /* 0x000fe20000000f00 */
[----:B------:R-:W-:Y:S01]  /*03d0*/  IMAD.MOV.U32 R5, RZ, RZ, R11 ;  /* 0x000000ffff057224 */ /* 0x000fe200078e000b */
[----:B------:R-:W-:Y:S06]  /*03e0*/  BRA `(.L_x_124) ;  /* 0xfffffffc00587947 */ /* 0x000fec000383ffff */
.L_x_123:
[----:B------:R-:W-:Y:S05]  /*03f0*/  BSYNC.RECONVERGENT B0 ;  /* 0x0000000000007941 */ /* 0x000fea0003800200 */
.L_x_119:
[----:B------:R-:W-:Y:S01]  /*0400*/  STG.E desc[UR4][R2.64], RZ ;  /* 0x000000ff02007986 */ /* 0x000fe2000c101904 */
[----:B------:R-:W-:Y:S05]  /*0410*/  EXIT ;  /* 0x000000000000794d */ /* 0x000fea0003800000 */
        .weak           $__internal_17_$__cuda_sm20_rem_u64
        .type           $__internal_17_$__cuda_sm20_rem_u64,@function
        .size           $__internal_17_$__cuda_sm20_rem_u64,(.L_x_157 - $__internal_17_$__cuda_sm20_rem_u64)
$__internal_17_$__cuda_sm20_rem_u64:
[----:B------:R-:W-:Y:S01]  /*0420*/  IMAD.MOV.U32 R12, RZ, RZ, R4 ;  /* 0x000000ffff0c7224 */ /* 0x000fe200078e0004 */
[----:B------:R-:W-:-:S04]  /*0430*/  MOV R13, R5 ;  /* 0x00000005000d7202 */ /* 0x000fc80000000f00 */
        /* <DEDUP_REMOVED lines=8> */
[----:B------:R-:W-:-:S04]  /*04c0*/  IMAD.HI.U32 R10, R8, R15, RZ ;  /* 0x0000000f080a7227 */ /* 0x000fc800078e00ff */
[----:B------:R-:W-:Y:S01]  /*04d0*/  IMAD.X R17, RZ, RZ, ~R11, P0 ;  /* 0x000000ffff117224 */ /* 0x000fe200000e0e0b */
[----:B------:R-:W-:-:S03]  /*04e0*/  MOV R11, R8 ;  /* 0x00000008000b7202 */ /* 0x000fc60000000f00 */
[-C--:B------:R-:W-:Y:S02]  /*04f0*/  IMAD R13, R9, R17.reuse, RZ ;  /* 0x00000011090d7224 */ /* 0x080fe400078e02ff */
[----:B------:R-:W-:-:S04]  /*0500*/  IMAD.WIDE.U32 R10, P0, R8, R17, R10 ;  /* 0x00000011080a7225 */ /* 0x000fc8000780000a */
[----:B------:R-:W-:-:S04]  /*0510*/  IMAD.HI.U32 R7, R9, R17, RZ ;  /* 0x0000001109077227 */ /* 0x000fc800078e00ff */
[----:B------:R-:W-:-:S04]  /*0520*/  IMAD.HI.U32 R10, P1, R9, R15, R10 ;  /* 0x0000000f090a7227 */ /* 0x000fc8000782000a */
[----:B------:R-:W-:Y:S01]  /*0530*/  IMAD.X R7, R7, 0x1, R9, P0 ;  /* 0x0000000107077824 */ /* 0x000fe200000e0609 */
[----:B------:R-:W-:-:S04]  /*0540*/  IADD3 R11, P2, PT, R13, R10, RZ ;  /* 0x0000000a0d0b7210 */ /* 0x000fc80007f5e0ff */
[----:B------:R-:W-:Y:S01]  /*0550*/  IADD3.X R7, PT, PT, RZ, RZ, R7, P2, P1 ;  /* 0x000000ffff077210 */ /* 0x000fe200017e2407 */
[----:B------:R-:W-:-:S04]  /*0560*/  IMAD.WIDE.U32 R8, R11, R4, RZ ;  /* 0x000000040b087225 */ /* 0x000fc800078e00ff */
[----:B------:R-:W-:Y:S01]  /*0570*/  IMAD R9, R11, R5, R9 ;  /* 0x000000050b097224 */ /* 0x000fe200078e0209 */
[----:B------:R-:W-:-:S03]  /*0580*/  IADD3 R13, P0, PT, RZ, -R8, RZ ;  /* 0x80000008ff0d7210 */ /* 0x000fc60007f1e0ff */
[----:B------:R-:W-:Y:S02]  /*0590*/  IMAD R9, R7, R4, R9 ;  /* 0x0000000407097224 */ /* 0x000fe400078e0209 */
[----:B------:R-:W-:-:S04]  /*05a0*/  IMAD.HI.U32 R10, R11, R13, RZ ;  /* 0x0000000d0b0a7227 */ /* 0x000fc800078e00ff */
[----:B------:R-:W-:Y:S02]  /*05b0*/  IMAD.X R8, RZ, RZ, ~R9, P0 ;  /* 0x000000ffff087224 */ /* 0x000fe400000e0e09 */
[----:B------:R-:W-:Y:S02]  /*05c0*/  IMAD.MOV.U32 R9, RZ, RZ, RZ ;  /* 0x000000ffff097224 */ /* 0x000fe400078e00ff */
[----:B------:R-:W-:-:S04]  /*05d0*/  IMAD.WIDE.U32 R10, P0, R11, R8, R10 ;  /* 0x000000080b0a7225 */ /* 0x000fc8000780000a */
[C---:B------:R-:W-:Y:S02]  /*05e0*/  IMAD R12, R7.reuse, R8, RZ ;  /* 0x00000008070c7224 */ /* 0x040fe400078e02ff */
[----:B------:R-:W-:-:S04]  /*05f0*/  IMAD.HI.U32 R11, P1, R7, R13, R10 ;  /* 0x0000000d070b7227 */ /* 0x000fc8000782000a */
[----:B------:R-:W-:Y:S01]  /*0600*/  IMAD.HI.U32 R10, R7, R8, RZ ;  /* 0x00000008070a7227 */ /* 0x000fe200078e00ff */
[----:B------:R-:W-:-:S04]  /*0610*/  IADD3 R11, P2, PT, R12, R11, RZ ;  /* 0x0000000b0c0b7210 */ /* 0x000fc80007f5e0ff */
[----:B------:R-:W-:Y:S01]  /*0620*/  IADD3.X R7, PT, PT, R10, R7, RZ, P0, !PT ;  /* 0x000000070a077210 */ /* 0x000fe200007fe4ff */
[----:B------:R-:W-:-:S03]  /*0630*/  IMAD.HI.U32 R8, R11, R0, RZ ;  /* 0x000000000b087227 */ /* 0x000fc600078e00ff */
[----:B------:R-:W-:Y:S01]  /*0640*/  IADD3.X R7, PT, PT, RZ, RZ, R7, P2, P1 ;  /* 0x000000ffff077210 */ /* 0x000fe200017e2407 */
[----:B------:R-:W-:-:S04]  /*0650*/  IMAD.WIDE.U32 R8, RZ, R11, R8 ;  /* 0x0000000bff087225 */ /* 0x000fc800078e0008 */
[----:B------:R-:W-:-:S05]  /*0660*/  IMAD.HI.U32 R7, P0, R7, R0, R8 ;  /* 0x0000000007077227 */ /* 0x000fca0007800008 */
[----:B------:R-:W-:Y:S01]  /*0670*/  IADD3 R11, P1, PT, RZ, R7, RZ ;  /* 0x00000007ff0b7210 */ /* 0x000fe20007f3e0ff */
[----:B------:R-:W-:-:S04]  /*0680*/  IMAD.X R7, RZ, RZ, RZ, P0 ;  /* 0x000000ffff077224 */ /* 0x000fc800000e06ff */
[----:B------:R-:W-:Y:S01]  /*0690*/  IMAD.WIDE.U32 R8, R11, R4, RZ ;  /* 0x000000040b087225 */ /* 0x000fe200078e00ff */
[----:B------:R-:W-:-:S03]  /*06a0*/  IADD3.X R7, PT, PT, RZ, R7, RZ, P1, !PT ;  /* 0x00000007ff077210 */ /* 0x000fc60000ffe4ff */
[----:B------:R-:W-:Y:S01]  /*06b0*/  IMAD R11, R11, R5, R9 ;  /* 0x000000050b0b7224 */ /* 0x000fe200078e0209 */
[----:B------:R-:W-:-:S03]  /*06c0*/  IADD3 R9, P1, PT, -R8, R0, RZ ;  /* 0x0000000008097210 */ /* 0x000fc60007f3e1ff */
[-C--:B------:R-:W-:Y:S01]  /*06d0*/  IMAD R7, R7, R4.reuse, R11 ;  /* 0x0000000407077224 */ /* 0x080fe200078e020b */
[----:B------:R-:W-:-:S03]  /*06e0*/  ISETP.GE.U32.AND P0, PT, R9, R4, PT ;  /* 0x000000040900720c */ /* 0x000fc60003f06070 */
[----:B------:R-:W-:Y:S01]  /*06f0*/  IMAD.X R8, RZ, RZ, ~R7, P1 ;  /* 0x000000ffff087224 */ /* 0x000fe200008e0e07 */
[----:B------:R-:W-:-:S04]  /*0700*/  IADD3 R7, P1, PT, -R4, R9, RZ ;  /* 0x0000000904077210 */ /* 0x000fc80007f3e1ff */
[C---:B------:R-:W-:Y:S01]  /*0710*/  ISETP.GE.U32.AND.EX P0, PT, R8.reuse, R5, PT, P0 ;  /* 0x000000050800720c */ /* 0x040fe20003f06100 */
[----:B------:R-:W-:Y:S01]  /*0720*/  IMAD.X R10, R8, 0x1, ~R5, P1 ;  /* 0x00000001080a7824 */ /* 0x000fe200008e0e05 */
[----:B------:R-:W-:Y:S02]  /*0730*/  ISETP.NE.U32.AND P1, PT, R4, RZ, PT ;  /* 0x000000ff0400720c */ /* 0x000fe40003f25070 */
[----:B------:R-:W-:Y:S02]  /*0740*/  SEL R7, R7, R9, P0 ;  /* 0x0000000907077207 */ /* 0x000fe40000000000 */
[----:B------:R-:W-:Y:S02]  /*0750*/  SEL R10, R10, R8, P0 ;  /* 0x000000080a0a7207 */ /* 0x000fe40000000000 */
[----:B------:R-:W-:Y:S02]  /*0760*/  ISETP.GE.U32.AND P0, PT, R7, R4, PT ;  /* 0x000000040700720c */ /* 0x000fe40003f06070 */
[----:B------:R-:W-:-:S02]  /*0770*/  IADD3 R8, P2, PT, -R4, R7, RZ ;  /* 0x0000000704087210 */ /* 0x000fc40007f5e1ff */
[----:B------:R-:W-:Y:S02]  /*0780*/  ISETP.GE.U32.AND.EX P0, PT, R10, R5, PT, P0 ;  /* 0x000000050a00720c */ /* 0x000fe40003f06100 */
[CC--:B------:R-:W-:Y:S02]  /*0790*/  IADD3.X R9, PT, PT, ~R5.reuse, R10.reuse, RZ, P2, !PT ;  /* 0x0000000a05097210 */ /* 0x0c0fe400017fe5ff */
[----:B------:R-:W-:Y:S01]  /*07a0*/  SEL R8, R8, R7, P0 ;  /* 0x0000000708087207 */ /* 0x000fe20000000000 */
[----:B------:R-:W-:Y:S01]  /*07b0*/  IMAD.MOV.U32 R7, RZ, RZ, 0x0 ;  /* 0x00000000ff077424 */ /* 0x000fe200078e00ff */
[----:B------:R-:W-:Y:S02]  /*07c0*/  ISETP.NE.AND.EX P1, PT, R5, RZ, PT, P1 ;  /* 0x000000ff0500720c */ /* 0x000fe40003f25310 */
[----:B------:R-:W-:Y:S02]  /*07d0*/  SEL R9, R9, R10, P0 ;  /* 0x0000000a09097207 */ /* 0x000fe40000000000 */
[----:B------:R-:W-:-:S02]  /*07e0*/  SEL R8, R8, 0xffffffff, P1 ;  /* 0xffffffff08087807 */ /* 0x000fc40000800000 */
[----:B------:R-:W-:Y:S01]  /*07f0*/  SEL R9, R9, 0xffffffff, P1 ;  /* 0xffffffff09097807 */ /* 0x000fe20000800000 */
[----:B------:R-:W-:Y:S06]  /*0800*/  RET.REL.NODEC R6 `(_Z26compositeBorelMacLaurin_03PyPiy) ;  /* 0xfffffff406fc7950 */ /* 0x000fec0003c3ffff */
.L_x_125:
        /* <DEDUP_REMOVED lines=15> */
.L_x_157:


//--------------------- .text._Z26compositeBorelMacLaurin_02PyPiy --------------------------
	.section	.text._Z26compositeBorelMacLaurin_02PyPiy,"ax",@progbits
	.align	128
        .global         _Z26compositeBorelMacLaurin_02PyPiy
        .type           _Z26compositeBorelMacLaurin_02PyPiy,@function
        .size           _Z26compositeBorelMacLaurin_02PyPiy,(.L_x_158 - _Z26compositeBorelMacLaurin_02PyPiy)
        .other          _Z26compositeBorelMacLaurin_02PyPiy,@"STO_CUDA_ENTRY STV_DEFAULT"
_Z26compositeBorelMacLaurin_02PyPiy:
.text._Z26compositeBorelMacLaurin_02PyPiy:
        /* <DEDUP_REMOVED lines=21> */
.L_x_131:
        /* <DEDUP_REMOVED lines=23> */
.L_x_128:
[----:B------:R-:W-:-:S07]  /*02c0*/  MOV R6, 0x2e0 ;  /* 0x000002e000067802 */ /* 0x000fce0000000f00 */
[----:B------:R-:W-:Y:S05]  /*02d0*/  CALL.REL.NOINC `($__internal_18_$__cuda_sm20_rem_u64) ;  /* 0x0000000000507944 */ /* 0x000fea0003c00000 */
[----:B------:R-:W-:-:S04]  /*02e0*/  ISETP.NE.U32.AND P0, PT, R8, RZ, PT ;  /* 0x000000ff0800720c */ /* 0x000fc80003f05070 */
[----:B------:R-:W-:-:S13]  /*02f0*/  ISETP.NE.AND.EX P0, PT, R9, RZ, PT, P0 ;  /* 0x000000ff0900720c */ /* 0x000fda0003f05300 */
.L_x_129:
[----:B------:R-:W-:Y:S05]  /*0300*/  BSYNC.RECONVERGENT B1 ;  /* 0x0000000000017941 */ /* 0x000fea0003800200 */
.L_x_127:
        /* <DEDUP_REMOVED lines=14> */
.L_x_130:
[----:B------:R-:W-:Y:S05]  /*03f0*/  BSYNC.RECONVERGENT B0 ;  /* 0x0000000000007941 */ /* 0x000fea0003800200 */
.L_x_126:
[----:B------:R-:W-:Y:S01]  /*0400*/  STG.E desc[UR4][R2.64], RZ ;  /* 0x000000ff02007986 */ /* 0x000fe2000c101904 */
[----:B------:R-:W-:Y:S05]  /*0410*/  EXIT ;  /* 0x000000000000794d */ /* 0x000fea0003800000 */
        .weak           $__internal_18_$__cuda_sm20_rem_u64
        .type           $__internal_18_$__cuda_sm20_rem_u64,@function
        .size           $__internal_18_$__cuda_sm20_rem_u64,(.L_x_158 - $__internal_18_$__cuda_sm20_rem_u64)
$__internal_18_$__cuda_sm20_rem_u64:
        /* <DEDUP_REMOVED lines=62> */
[----:B------:R-:W-:Y:S06]  /*0800*/  RET.REL.NODEC R6 `(_Z26compositeBorelMacLaurin_02PyPiy) ;  /* 0xfffffff406fc7950 */ /* 0x000fec0003c3ffff */
.L_x_132:
        /* <DEDUP_REMOVED lines=15> */
.L_x_158:


//--------------------- .text._Z26compositeBorelMacLaurin_01PyPiy --------------------------
	.section	.text._Z26compositeBorelMacLaurin_01PyPiy,"ax",@progbits
	.align	128
        .global         _Z26compositeBorelMacLaurin_01PyPiy
        .type           _Z26compositeBorelMacLaurin_01PyPiy,@function
        .size           _Z26compositeBorelMacLaurin_01PyPiy,(.L_x_159 - _Z26compositeBorelMacLaurin_01PyPiy)
        .other          _Z26compositeBorelMacLaurin_01PyPiy,@"STO_CUDA_ENTRY STV_DEFAULT"
_Z26compositeBorelMacLaurin_01PyPiy:
.text._Z26compositeBorelMacLaurin_01PyPiy:
        /* <DEDUP_REMOVED lines=8> */
[----:B------:R-:W-:-:S13]  /*0080*/  ISETP.EQ.OR P0, PT, R0, RZ, P0 ;  /* 0x000000ff0000720c */ /* 0x000fda0000702670 */
        /* <DEDUP_REMOVED lines=12> */
.L_x_138:
        /* <DEDUP_REMOVED lines=23> */
.L_x_135:
[----:B------:R-:W-:-:S07]  /*02c0*/  MOV R6, 0x2e0 ;  /* 0x000002e000067802 */ /* 0x000fce0000000f00 */
[----:B------:R-:W-:Y:S05]  /*02d0*/  CALL.REL.NOINC `($__internal_19_$__cuda_sm20_rem_u64) ;  /* 0x0000000000507944 */ /* 0x000fea0003c00000 */
[----:B------:R-:W-:-:S04]  /*02e0*/  ISETP.NE.U32.AND P0, PT, R8, RZ, PT ;  /* 0x000000ff0800720c */ /* 0x000fc80003f05070 */
[----:B------:R-:W-:-:S13]  /*02f0*/  ISETP.NE.AND.EX P0, PT, R9, RZ, PT, P0 ;  /* 0x000000ff0900720c */ /* 0x000fda0003f05300 */
.L_x_136:
[----:B------:R-:W-:Y:S05]  /*0300*/  BSYNC.RECONVERGENT B1 ;  /* 0x0000000000017941 */ /* 0x000fea0003800200 */
.L_x_134:
        /* <DEDUP_REMOVED lines=14> */
.L_x_137:
[----:B------:R-:W-:Y:S05]  /*03f0*/  BSYNC.RECONVERGENT B0 ;  /* 0x0000000000007941 */ /* 0x000fea0003800200 */
.L_x_133:
[----:B------:R-:W-:Y:S01]  /*0400*/  STG.E desc[UR4][R2.64], RZ ;  /* 0x000000ff02007986 */ /* 0x000fe2000c101904 */
[----:B------:R-:W-:Y:S05]  /*0410*/  EXIT ;  /* 0x000000000000794d */ /* 0x000fea0003800000 */
        .weak           $__internal_19_$__cuda_sm20_rem_u64
        .type           $__internal_19_$__cuda_sm20_rem_u64,@function
        .size           $__internal_19_$__cuda_sm20_rem_u64,(.L_x_159 - $__internal_19_$__cuda_sm20_rem_u64)
$__internal_19_$__cuda_sm20_rem_u64:
        /* <DEDUP_REMOVED lines=62> */
[----:B------:R-:W-:Y:S06]  /*0800*/  RET.REL.NODEC R6 `(_Z26compositeBorelMacLaurin_01PyPiy) ;  /* 0xfffffff406fc7950 */ /* 0x000fec0003c3ffff */
.L_x_139:
        /* <DEDUP_REMOVED lines=15> */
.L_x_159:


//--------------------- .nv.shared.reserved.0     --------------------------
	.section	.nv.shared.reserved.0,"aw",@nobits
	.weak		__nv_reservedSMEM_offset_0_alias
	.size		__nv_reservedSMEM_offset_0_alias, 0, 64
	.other		__nv_reservedSMEM_offset_0_alias,@"STO_CUDA_RESERVED_SHARED STV_DEFAULT"
__nv_reservedSMEM_offset_0_alias:
	.zero		0
	.zero		64


//--------------------- .nv.constant0._Z26compositeBorelMacLaurin_20PyPiy --------------------------
	.section	.nv.constant0._Z26compositeBorelMacLaurin_20PyPiy,"a",@progbits
	.sectionflags	@""
	.align	4
.nv.constant0._Z26compositeBorelMacLaurin_20PyPiy:
	.zero		920


//--------------------- .nv.constant0._Z26compositeBorelMacLaurin_19PyPiy --------------------------
	.section	.nv.constant0._Z26compositeBorelMacLaurin_19PyPiy,"a",@progbits
	.sectionflags	@""
	.align	4
.nv.constant0._Z26compositeBorelMacLaurin_19PyPiy:
	.zero		920


//--------------------- .nv.constant0._Z26compositeBorelMacLaurin_18PyPiy --------------------------
	.section	.nv.constant0._Z26compositeBorelMacLaurin_18PyPiy,"a",@progbits
	.sectionflags	@""
	.align	4
.nv.constant0._Z26compositeBorelMacLaurin_18PyPiy:
	.zero		920


//--------------------- .nv.constant0._Z26compositeBorelMacLaurin_17PyPiy --------------------------
	.section	.nv.constant0._Z26compositeBorelMacLaurin_17PyPiy,"a",@progbits
	.sectionflags	@""
	.align	4
.nv.constant0._Z26compositeBorelMacLaurin_17PyPiy:
	.zero		920


//--------------------- .nv.constant0._Z26compositeBorelMacLaurin_16PyPiy --------------------------
	.section	.nv.constant0._Z26compositeBorelMacLaurin_16PyPiy,"a",@progbits
	.sectionflags	@""
	.align	4
.nv.constant0._Z26compositeBorelMacLaurin_16PyPiy:
	.zero		920


//--------------------- .nv.constant0._Z26compositeBorelMacLaurin_15PyPiy --------------------------
	.section	.nv.constant0._Z26compositeBorelMacLaurin_15PyPiy,"a",@progbits
	.sectionflags	@""
	.align	4
.nv.constant0._Z26compositeBorelMacLaurin_15PyPiy:
	.zero		920


//--------------------- .nv.constant0._Z26compositeBorelMacLaurin_14PyPiy --------------------------
	.section	.nv.constant0._Z26compositeBorelMacLaurin_14PyPiy,"a",@progbits
	.sectionflags	@""
	.align	4
.nv.constant0._Z26compositeBorelMacLaurin_14PyPiy:
	.zero		920


//--------------------- .nv.constant0._Z26compositeBorelMacLaurin_13PyPiy --------------------------
	.section	.nv.constant0._Z26compositeBorelMacLaurin_13PyPiy,"a",@progbits
	.sectionflags	@""
	.align	4
.nv.constant0._Z26compositeBorelMacLaurin_13PyPiy:
	.zero		920


//--------------------- .nv.constant0._Z26compositeBorelMacLaurin_12PyPiy --------------------------
	.section	.nv.constant0._Z26compositeBorelMacLaurin_12PyPiy,"a",@progbits
	.sectionflags	@""
	.align	4
.nv.constant0._Z26compositeBorelMacLaurin_12PyPiy:
	.zero		920


//--------------------- .nv.constant0._Z26compositeBorelMacLaurin_11PyPiy --------------------------
	.section	.nv.constant0._Z26compositeBorelMacLaurin_11PyPiy,"a",@progbits
	.sectionflags	@""
	.align	4
.nv.constant0._Z26compositeBorelMacLaurin_11PyPiy:
	.zero		920


//--------------------- .nv.constant0._Z26compositeBorelMacLaurin_10PyPiy --------------------------
	.section	.nv.constant0._Z26compositeBorelMacLaurin_10PyPiy,"a",@progbits
	.sectionflags	@""
	.align	4
.nv.constant0._Z26compositeBorelMacLaurin_10PyPiy:
	.zero		920


//--------------------- .nv.constant0._Z26compositeBorelMacLaurin_09PyPiy --------------------------
	.section	.nv.constant0._Z26compositeBorelMacLaurin_09PyPiy,"a",@progbits
	.sectionflags	@""
	.align	4
.nv.constant0._Z26compositeBorelMacLaurin_09PyPiy:
	.zero		920


//--------------------- .nv.constant0._Z26compositeBorelMacLaurin_08PyPiy --------------------------
	.section	.nv.constant0._Z26compositeBorelMacLaurin_08PyPiy,"a",@progbits
	.sectionflags	@""
	.align	4
.nv.constant0._Z26compositeBorelMacLaurin_08PyPiy:
	.zero		920


//--------------------- .nv.constant0._Z26compositeBorelMacLaurin_07PyPiy --------------------------
	.section	.nv.constant0._Z26compositeBorelMacLaurin_07PyPiy,"a",@progbits
	.sectionflags	@""
	.align	4
.nv.constant0._Z26compositeBorelMacLaurin_07PyPiy:
	.zero		920


//--------------------- .nv.constant0._Z26compositeBorelMacLaurin_06PyPiy --------------------------
	.section	.nv.constant0._Z26compositeBorelMacLaurin_06PyPiy,"a",@progbits
	.sectionflags	@""
	.align	4
.nv.constant0._Z26compositeBorelMacLaurin_06PyPiy:
	.zero		920


//--------------------- .nv.constant0._Z26compositeBorelMacLaurin_05PyPiy --------------------------
	.section	.nv.constant0._Z26compositeBorelMacLaurin_05PyPiy,"a",@progbits
	.sectionflags	@""
	.align	4
.nv.constant0._Z26compositeBorelMacLaurin_05PyPiy:
	.zero		920


//--------------------- .nv.constant0._Z26compositeBorelMacLaurin_04PyPiy --------------------------
	.section	.nv.constant0._Z26compositeBorelMacLaurin_04PyPiy,"a",@progbits
	.sectionflags	@""
	.align	4
.nv.constant0._Z26compositeBorelMacLaurin_04PyPiy:
	.zero		920


//--------------------- .nv.constant0._Z26compositeBorelMacLaurin_03PyPiy --------------------------
	.section	.nv.constant0._Z26compositeBorelMacLaurin_03PyPiy,"a",@progbits
	.sectionflags	@""
	.align	4
.nv.constant0._Z26compositeBorelMacLaurin_03PyPiy:
	.zero		920


//--------------------- .nv.constant0._Z26compositeBorelMacLaurin_02PyPiy --------------------------
	.section	.nv.constant0._Z26compositeBorelMacLaurin_02PyPiy,"a",@progbits
	.sectionflags	@""
	.align	4
.nv.constant0._Z26compositeBorelMacLaurin_02PyPiy:
	.zero		920


//--------------------- .nv.constant0._Z26compositeBorelMacLaurin_01PyPiy --------------------------
	.section	.nv.constant0._Z26compositeBorelMacLaurin_01PyPiy,"a",@progbits
	.sectionflags	@""
	.align	4
.nv.constant0._Z26compositeBorelMacLaurin_01PyPiy:
	.zero		920


//--------------------- SYMBOLS --------------------------

	.type		.nv.reservedSmem.offset0,@object
	.size		.nv.reservedSmem.offset0,0x4
